def matmul_kernel(
    a_ptr,
    b_ptr,
    c_ptr,
    M,
    N,
    K,
    stride_am,
    stride_ak,
    stride_bk,
    stride_bn,
    stride_cm,
    stride_cn,
    BLOCK_M: tl.constexpr,
    BLOCK_N: tl.constexpr,
    BLOCK_K: tl.constexpr,
    GROUP_M: tl.constexpr,
):
    pid = tl.program_id(axis=0)
    num_pid_m = tl.cdiv(M, BLOCK_M)
    num_pid_n = tl.cdiv(N, BLOCK_N)
    num_pid_in_group = GROUP_M * num_pid_n
    group_id = pid // num_pid_in_group
    first_pid_m = group_id * GROUP_M
    group_size_m = min(num_pid_m - first_pid_m, GROUP_M)
    pid_m = first_pid_m + ((pid % num_pid_in_group) % group_size_m)
    pid_n = (pid % num_pid_in_group) // group_size_m

    offs_am = (pid_m * BLOCK_M + tl.arange(0, BLOCK_M)) % M
    offs_bn = (pid_n * BLOCK_N + tl.arange(0, BLOCK_N)) % N
    offs_k = tl.arange(0, BLOCK_K)
    a_ptrs = a_ptr + offs_am[:, None] * stride_am + offs_k[None, :] * stride_ak
    b_ptrs = b_ptr + offs_k[:, None] * stride_bk + offs_bn[None, :] * stride_bn

    acc = tl.zeros((BLOCK_M, BLOCK_N), dtype=tl.float32)
    for kk in range(0, tl.cdiv(K, BLOCK_K)):
        a = tl.load(a_ptrs, mask=offs_k[None, :] < K - kk * BLOCK_K, other=0.0)
        b = tl.load(b_ptrs, mask=offs_k[:, None] < K - kk * BLOCK_K, other=0.0)
        acc = tl.dot(a, b, acc)
        a_ptrs += BLOCK_K * stride_ak
        b_ptrs += BLOCK_K * stride_bk

    c = acc.to(c_ptr.dtype.element_ty)
    offs_cm = pid_m * BLOCK_M + tl.arange(0, BLOCK_M)
    offs_cn = pid_n * BLOCK_N + tl.arange(0, BLOCK_N)
    c_ptrs = c_ptr + offs_cm[:, None] * stride_cm + offs_cn[None, :] * stride_cn
    mask = (offs_cm[:, None] < M) & (offs_cn[None, :] < N)
    tl.store(c_ptrs, c, mask=mask)

# config = {"BLOCK_K": 64, "BLOCK_M": 128, "BLOCK_N": 256, "GROUP_M": 8, "arch": "sm_90", "dtype": "fp16", "num_ctas": 4, "num_stages": 3, "num_warps": 4}
# arch = sm_90


// ===== COMPILED SASS (sm_90a) =====

	.target	sm_90a

	.elftype	@"ET_EXEC"


//--------------------- .note.nv.tkinfo           --------------------------
	.section	.note.nv.tkinfo,"",@"SHT_NOTE"
	.sectionflags	@"SHF_NOTE_NV_TKINFO"
	.tkinfo
        /*0018*/ 	.word	0x00000002
        /*0030*/ 	.string	""
        /*0030*/ 	.string	"ptxas"
        /*0030*/ 	.string	"Cuda compilation tools, release 13.0, V13.0.88"
        /*0030*/ 	.string	"Build cuda_13.0.r13.0/compiler.36424714_0"
        /*0030*/ 	.string	"-v  -suppress-debug-info  -lineinfo  -arch sm_90a "



//--------------------- .note.nv.cuinfo           --------------------------
	.section	.note.nv.cuinfo,"",@"SHT_NOTE"
	.sectionflags	@"SHF_NOTE_NV_CUINFO"
        /*0018*/ 	.short	0x0002
        /*001a*/ 	.short	0x005a
        /*001c*/ 	.short	0x0082
	.zero		2


//--------------------- .nv.info                  --------------------------
	.section	.nv.info,"",@"SHT_CUDA_INFO"
	.align	4


	//----- nvinfo : EIATTR_REGCOUNT
	.align		4
        /*0000*/ 	.byte	0x04, 0x2f
        /*0002*/ 	.short	(.L_1 - .L_0)
	.align		4
.L_0:
        /*0004*/ 	.word	index@(matmul_kernel)
        /*0008*/ 	.word	0x000000ff


	//----- nvinfo : EIATTR_FRAME_SIZE
	.align		4
.L_1:
        /*000c*/ 	.byte	0x04, 0x11
        /*000e*/ 	.short	(.L_3 - .L_2)
	.align		4
.L_2:
        /*0010*/ 	.word	index@(matmul_kernel)
        /*0014*/ 	.word	0x00000000


	//----- nvinfo : EIATTR_MIN_STACK_SIZE
	.align		4
.L_3:
        /*0018*/ 	.byte	0x04, 0x12
        /*001a*/ 	.short	(.L_5 - .L_4)
	.align		4
.L_4:
        /*001c*/ 	.word	index@(matmul_kernel)
        /*0020*/ 	.word	0x00000000
.L_5:


//--------------------- .nv.compat                --------------------------
	.section	.nv.compat,"",@"SHT_CUDA_COMPAT_INFO"
	.align	4
        /*0000*/ 	.byte	0x02, 0x09, 0x01, 0x00, 0x02, 0x02, 0x04, 0x00, 0x02, 0x05, 0x05, 0x00, 0x03, 0x07, 0x01, 0x01
        /*0010*/ 	.byte	0x02, 0x03, 0x00, 0x00, 0x02, 0x06, 0x01, 0x00, 0x04, 0x0b, 0x08, 0x00, 0x00, 0x00, 0x00, 0x00
        /*0020*/ 	.byte	0x00, 0x00, 0x00, 0x00


//--------------------- .nv.info.matmul_kernel    --------------------------
	.section	.nv.info.matmul_kernel,"",@"SHT_CUDA_INFO"
	.sectionflags	@""
	.align	4


	//----- nvinfo : EIATTR_CUDA_API_VERSION
	.align		4
        /*0000*/ 	.byte	0x04, 0x37
        /*0002*/ 	.short	(.L_7 - .L_6)
.L_6:
        /*0004*/ 	.word	0x00000082


	//----- nvinfo : EIATTR_KPARAM_INFO
	.align		4
.L_7:
        /*0008*/ 	.byte	0x04, 0x17
        /*000a*/ 	.short	(.L_9 - .L_8)
.L_8:
        /*000c*/ 	.word	0x00000000
        /*0010*/ 	.short	0x000d
        /*0012*/ 	.short	0x0048
        /*0014*/ 	.byte	0x00, 0xf4, 0x21, 0x00


	//----- nvinfo : EIATTR_KPARAM_INFO
	.align		4
.L_9:
        /*0018*/ 	.byte	0x04, 0x17
        /*001a*/ 	.short	(.L_11 - .L_10)
.L_10:
        /*001c*/ 	.word	0x00000000
        /*0020*/ 	.short	0x000c
        /*0022*/ 	.short	0x0040
        /*0024*/ 	.byte	0x00, 0xf4, 0x21, 0x00


	//----- nvinfo : EIATTR_KPARAM_INFO
	.align		4
.L_11:
        /*0028*/ 	.byte	0x04, 0x17
        /*002a*/ 	.short	(.L_13 - .L_12)
.L_12:
        /*002c*/ 	.word	0x00000000
        /*0030*/ 	.short	0x000b
        /*0032*/ 	.short	0x0038
        /*0034*/ 	.byte	0x00, 0xf0, 0x11, 0x00


	//----- nvinfo : EIATTR_KPARAM_INFO
	.align		4
.L_13:
        /*0038*/ 	.byte	0x04, 0x17
        /*003a*/ 	.short	(.L_15 - .L_14)
.L_14:
        /*003c*/ 	.word	0x00000000
        /*0040*/ 	.short	0x000a
        /*0042*/ 	.short	0x0034
        /*0044*/ 	.byte	0x00, 0xf0, 0x11, 0x00


	//----- nvinfo : EIATTR_KPARAM_INFO
	.align		4
.L_15:
        /*0048*/ 	.byte	0x04, 0x17
        /*004a*/ 	.short	(.L_17 - .L_16)
.L_16:
        /*004c*/ 	.word	0x00000000
        /*0050*/ 	.short	0x0009
        /*0052*/ 	.short	0x0030
        /*0054*/ 	.byte	0x00, 0xf0, 0x11, 0x00


	//----- nvinfo : EIATTR_KPARAM_INFO
	.align		4
.L_17:
        /*0058*/ 	.byte	0x04, 0x17
        /*005a*/ 	.short	(.L_19 - .L_18)
.L_18:
        /*005c*/ 	.word	0x00000000
        /*0060*/ 	.short	0x0008
        /*0062*/ 	.short	0x002c
        /*0064*/ 	.byte	0x00, 0xf0, 0x11, 0x00


	//----- nvinfo : EIATTR_KPARAM_INFO
	.align		4
.L_19:
        /*0068*/ 	.byte	0x04, 0x17
        /*006a*/ 	.short	(.L_21 - .L_20)
.L_20:
        /*006c*/ 	.word	0x00000000
        /*0070*/ 	.short	0x0007
        /*0072*/ 	.short	0x0028
        /*0074*/ 	.byte	0x00, 0xf0, 0x11, 0x00


	//----- nvinfo : EIATTR_KPARAM_INFO
	.align		4
.L_21:
        /*0078*/ 	.byte	0x04, 0x17
        /*007a*/ 	.short	(.L_23 - .L_22)
.L_22:
        /*007c*/ 	.word	0x00000000
        /*0080*/ 	.short	0x0006
        /*0082*/ 	.short	0x0024
        /*0084*/ 	.byte	0x00, 0xf0, 0x11, 0x00


	//----- nvinfo : EIATTR_KPARAM_INFO
	.align		4
.L_23:
        /*0088*/ 	.byte	0x04, 0x17
        /*008a*/ 	.short	(.L_25 - .L_24)
.L_24:
        /*008c*/ 	.word	0x00000000
        /*0090*/ 	.short	0x0005
        /*0092*/ 	.short	0x0020
        /*0094*/ 	.byte	0x00, 0xf0, 0x11, 0x00


	//----- nvinfo : EIATTR_KPARAM_INFO
	.align		4
.L_25:
        /*0098*/ 	.byte	0x04, 0x17
        /*009a*/ 	.short	(.L_27 - .L_26)
.L_26:
        /*009c*/ 	.word	0x00000000
        /*00a0*/ 	.short	0x0004
        /*00a2*/ 	.short	0x001c
        /*00a4*/ 	.byte	0x00, 0xf0, 0x11, 0x00


	//----- nvinfo : EIATTR_KPARAM_INFO
	.align		4
.L_27:
        /*00a8*/ 	.byte	0x04, 0x17
        /*00aa*/ 	.short	(.L_29 - .L_28)
.L_28:
        /*00ac*/ 	.word	0x00000000
        /*00b0*/ 	.short	0x0003
        /*00b2*/ 	.short	0x0018
        /*00b4*/ 	.byte	0x00, 0xf0, 0x11, 0x00


	//----- nvinfo : EIATTR_KPARAM_INFO
	.align		4
.L_29:
        /*00b8*/ 	.byte	0x04, 0x17
        /*00ba*/ 	.short	(.L_31 - .L_30)
.L_30:
        /*00bc*/ 	.word	0x00000000
        /*00c0*/ 	.short	0x0002
        /*00c2*/ 	.short	0x0010
        /*00c4*/ 	.byte	0x00, 0xf4, 0x21, 0x00


	//----- nvinfo : EIATTR_KPARAM_INFO
	.align		4
.L_31:
        /*00c8*/ 	.byte	0x04, 0x17
        /*00ca*/ 	.short	(.L_33 - .L_32)
.L_32:
        /*00cc*/ 	.word	0x00000000
        /*00d0*/ 	.short	0x0001
        /*00d2*/ 	.short	0x0008
        /*00d4*/ 	.byte	0x00, 0xf4, 0x21, 0x00


	//----- nvinfo : EIATTR_KPARAM_INFO
	.align		4
.L_33:
        /*00d8*/ 	.byte	0x04, 0x17
        /*00da*/ 	.short	(.L_35 - .L_34)
.L_34:
        /*00dc*/ 	.word	0x00000000
        /*00e0*/ 	.short	0x0000
        /*00e2*/ 	.short	0x0000
        /*00e4*/ 	.byte	0x00, 0xf4, 0x21, 0x00


	//----- nvinfo : EIATTR_EXPLICIT_CLUSTER
	.align		4
.L_35:
        /*00e8*/ 	.byte	0x01, 0x3e
	.zero		2


	//----- nvinfo : EIATTR_CTA_PER_CLUSTER
	.align		4
        /*00ec*/ 	.byte	0x04, 0x3d
        /*00ee*/ 	.short	(.L_37 - .L_36)
.L_36:
        /*00f0*/ 	.word	0x00000004
        /*00f4*/ 	.word	0x00000001
        /*00f8*/ 	.word	0x00000001


	//----- nvinfo : EIATTR_SPARSE_MMA_MASK
	.align		4
.L_37:
        /*00fc*/ 	.byte	0x03, 0x50
        /*00fe*/ 	.short	0x0000


	//----- nvinfo : EIATTR_MAXREG_COUNT
	.align		4
        /*0100*/ 	.byte	0x03, 0x1b
        /*0102*/ 	.short	0x00ff


	//----- nvinfo : EIATTR_NUM_BARRIERS
	.align		4
        /*0104*/ 	.byte	0x02, 0x4c
        /*0106*/ 	.byte	0x01
	.zero		1


	//----- nvinfo : EIATTR_MERCURY_ISA_VERSION
	.align		4
        /*0108*/ 	.byte	0x03, 0x5f
        /*010a*/ 	.short	0x0101


	//----- nvinfo : EIATTR_EXIT_INSTR_OFFSETS
	.align		4
        /*010c*/ 	.byte	0x04, 0x1c
        /*010e*/ 	.short	(.L_39 - .L_38)


	//   ....[0]....
.L_38:
        /*0110*/ 	.word	0x000078c0


	//   ....[1]....
        /*0114*/ 	.word	0x000078f0


	//----- nvinfo : EIATTR_REQNTID
	.align		4
.L_39:
        /*0118*/ 	.byte	0x04, 0x10
        /*011a*/ 	.short	(.L_41 - .L_40)
.L_40:
        /*011c*/ 	.word	0x00000080
        /*0120*/ 	.word	0x00000001
        /*0124*/ 	.word	0x00000001


	//----- nvinfo : EIATTR_CBANK_PARAM_SIZE
	.align		4
.L_41:
        /*0128*/ 	.byte	0x03, 0x19
        /*012a*/ 	.short	0x0050


	//----- nvinfo : EIATTR_PARAM_CBANK
	.align		4
        /*012c*/ 	.byte	0x04, 0x0a
        /*012e*/ 	.short	(.L_43 - .L_42)
	.align		4
.L_42:
        /*0130*/ 	.word	index@(.nv.constant0.matmul_kernel)
        /*0134*/ 	.short	0x0210
        /*0136*/ 	.short	0x0050


	//----- nvinfo : EIATTR_SW_WAR
	.align		4
.L_43:
        /*0138*/ 	.byte	0x04, 0x36
        /*013a*/ 	.short	(.L_45 - .L_44)
.L_44:
        /*013c*/ 	.word	0x00000008
.L_45:


//--------------------- .nv.callgraph             --------------------------
	.section	.nv.callgraph,"",@"SHT_CUDA_CALLGRAPH"
	.align	4
	.sectionentsize	8
	.align		4
        /*0000*/ 	.word	0x00000000
	.align		4
        /*0004*/ 	.word	0xffffffff
	.align		4
        /*0008*/ 	.word	0x00000000
	.align		4
        /*000c*/ 	.word	0xfffffffe
	.align		4
        /*0010*/ 	.word	0x00000000
	.align		4
        /*0014*/ 	.word	0xfffffffd
	.align		4
        /*0018*/ 	.word	0x00000000
	.align		4
        /*001c*/ 	.word	0xfffffffc


//--------------------- .text.matmul_kernel       --------------------------
	.section	.text.matmul_kernel,"ax",@progbits
	.align	128
        .global         matmul_kernel
        .type           matmul_kernel,@function
        .size           matmul_kernel,(.L_x_3 - matmul_kernel)
        .other          matmul_kernel,@"STO_CUDA_ENTRY STV_DEFAULT"
matmul_kernel:
.text.matmul_kernel:
[----:B------:R-:W-:Y:S08]  /*0000*/  LDC R1, c[0x0][0x28] ;  /* 0x00000a00ff017b82 */ /* 0x000ff00000000800 */
[----:B------:R-:W0:Y:S01]  /*0010*/  LDC.64 R56, c[0x0][0x228] ;  /* 0x00008a00ff387b82 */ /* 0x000e220000000a00 */
[----:B------:R-:W1:Y:S01]  /*0020*/  S2R R13, SR_CgaCtaId ;  /* 0x00000000000d7919 */ /* 0x000e620000008800 */
[----:B------:R-:W-:Y:S01]  /*0030*/  ULDC.64 UR14, c[0x0][0x208] ;  /* 0x00008200000e7ab9 */ /* 0x000fe20000000a00 */
[----:B------:R-:W-:-:S02]  /*0040*/  CS2R R32, SRZ ;  /* 0x0000000000207805 */ /* 0x000fc4000001ff00 */
[----:B------:R-:W-:Y:S01]  /*0050*/  CS2R R34, SRZ ;  /* 0x0000000000227805 */ /* 0x000fe2000001ff00 */
[----:B------:R-:W2:Y:S01]  /*0060*/  S2R R88, SR_TID.X ;  /* 0x0000000000587919 */ /* 0x000ea20000002100 */
[----:B------:R-:W-:Y:S02]  /*0070*/  CS2R R36, SRZ ;  /* 0x0000000000247805 */ /* 0x000fe4000001ff00 */
[----:B------:R-:W-:Y:S01]  /*0080*/  CS2R R38, SRZ ;  /* 0x0000000000267805 */ /* 0x000fe2000001ff00 */
[----:B------:R-:W3:Y:S01]  /*0090*/  S2UR UR4, SR_CTAID.X ;  /* 0x00000000000479c3 */ /* 0x000ee20000002500 */
[----:B------:R-:W-:Y:S02]  /*00a0*/  CS2R R40, SRZ ;  /* 0x0000000000287805 */ /* 0x000fe4000001ff00 */
[----:B------:R-:W-:Y:S02]  /*00b0*/  CS2R R42, SRZ ;  /* 0x00000000002a7805 */ /* 0x000fe4000001ff00 */
[----:B------:R-:W-:-:S02]  /*00c0*/  CS2R R44, SRZ ;  /* 0x00000000002c7805 */ /* 0x000fc4000001ff00 */
[----:B------:R-:W-:Y:S02]  /*00d0*/  CS2R R46, SRZ ;  /* 0x00000000002e7805 */ /* 0x000fe4000001ff00 */
[----:B------:R-:W-:Y:S02]  /*00e0*/  CS2R R48, SRZ ;  /* 0x0000000000307805 */ /* 0x000fe4000001ff00 */
[----:B------:R-:W-:Y:S02]  /*00f0*/  CS2R R50, SRZ ;  /* 0x0000000000327805 */ /* 0x000fe4000001ff00 */
[----:B------:R-:W-:Y:S01]  /*0100*/  CS2R R52, SRZ ;  /* 0x0000000000347805 */ /* 0x000fe2000001ff00 */
[----:B------:R-:W4:Y:S01]  /*0110*/  LDC R12, c[0x0][0x230] ;  /* 0x00008c00ff0c7b82 */ /* 0x000f220000000800 */
[----:B------:R-:W-:Y:S01]  /*0120*/  CS2R R54, SRZ ;  /* 0x0000000000367805 */ /* 0x000fe2000001ff00 */
[----:B0-----:R-:W-:-:S05]  /*0130*/  VIADD R0, R57, 0xff ;  /* 0x000000ff39007836 */ /* 0x001fca0000000000 */
[----:B------:R-:W-:Y:S02]  /*0140*/  SHF.R.S32.HI R3, RZ, 0x1f, R0 ;  /* 0x0000001fff037819 */ /* 0x000fe40000011400 */
[----:B---3--:R-:W-:Y:S01]  /*0150*/  I2FP.F32.U32 R5, UR4 ;  /* 0x0000000400057c45 */ /* 0x008fe20008201000 */
[----:B------:R-:W-:Y:S01]  /*0160*/  ULDC UR4, c[0x0][0x150] ;  /* 0x0000540000047ab9 */ /* 0x000fe20000000800 */
[----:B------:R-:W-:-:S03]  /*0170*/  LEA.HI R3, R3, R0, RZ, 0x8 ;  /* 0x0000000003037211 */ /* 0x000fc600078f40ff */
[----:B------:R-:W-:Y:S01]  /*0180*/  FMUL R5, R5, UR4 ;  /* 0x0000000405057c20 */ /* 0x000fe20008400000 */
[----:B------:R-:W-:Y:S01]  /*0190*/  SHF.R.S32.HI R3, RZ, 0x8, R3 ;  /* 0x00000008ff037819 */ /* 0x000fe20000011403 */
[----:B----4-:R-:W-:Y:S01]  /*01a0*/  VIADD R12, R12, 0x3f ;  /* 0x0000003f0c0c7836 */ /* 0x010fe20000000000 */
[----:B-1----:R-:W-:-:S03]  /*01b0*/  R2UR UR4, R13 ;  /* 0x000000000d0472ca */ /* 0x002fc600000e0000 */
[----:B------:R-:W-:Y:S01]  /*01c0*/  IMAD.SHL.U32 R4, R3, 0x8, RZ ;  /* 0x0000000803047824 */ /* 0x000fe200078e00ff */
[----:B------:R-:W0:Y:S01]  /*01d0*/  F2I.U32.TRUNC.NTZ R5, R5 ;  /* 0x0000000500057305 */ /* 0x000e22000020f000 */
[----:B--2---:R-:W-:-:S03]  /*01e0*/  LOP3.LUT R229, R88, 0x7f, RZ, 0xc0, !PT ;  /* 0x0000007f58e57812 */ /* 0x004fc600078ec0ff */
[----:B------:R-:W-:-:S04]  /*01f0*/  IABS R7, R4 ;  /* 0x0000000400077213 */ /* 0x000fc80000000000 */
[----:B------:R-:W1:Y:S01]  /*0200*/  I2F.RP R0, R7 ;  /* 0x0000000700007306 */ /* 0x000e620000209400 */
[----:B0-----:R-:W-:-:S07]  /*0210*/  IABS R11, R5 ;  /* 0x00000005000b7213 */ /* 0x001fce0000000000 */
[----:B-1----:R-:W0:Y:S02]  /*0220*/  MUFU.RCP R0, R0 ;  /* 0x0000000000007308 */ /* 0x002e240000001000 */
[----:B0-----:R-:W-:Y:S01]  /*0230*/  VIADD R2, R0, 0xffffffe ;  /* 0x0ffffffe00027836 */ /* 0x001fe20000000000 */
[----:B------:R-:W-:-:S05]  /*0240*/  IABS R0, R4 ;  /* 0x0000000400007213 */ /* 0x000fca0000000000 */
[----:B------:R0:W1:Y:S01]  /*0250*/  F2I.FTZ.U32.TRUNC.NTZ R3, R2 ;  /* 0x0000000200037305 */ /* 0x000062000021f000 */
[----:B------:R-:W-:Y:S02]  /*0260*/  IMAD.MOV R0, RZ, RZ, -R0 ;  /* 0x000000ffff007224 */ /* 0x000fe400078e0a00 */
[----:B0-----:R-:W-:Y:S02]  /*0270*/  IMAD.MOV.U32 R2, RZ, RZ, RZ ;  /* 0x000000ffff027224 */ /* 0x001fe400078e00ff */
[----:B-1----:R-:W-:-:S04]  /*0280*/  IMAD.MOV R6, RZ, RZ, -R3 ;  /* 0x000000ffff067224 */ /* 0x002fc800078e0a03 */
[----:B------:R-:W-:-:S04]  /*0290*/  IMAD R9, R6, R7, RZ ;  /* 0x0000000706097224 */ /* 0x000fc800078e02ff */
[----:B------:R-:W-:-:S06]  /*02a0*/  IMAD.HI.U32 R2, R3, R9, R2 ;  /* 0x0000000903027227 */ /* 0x000fcc00078e0002 */
[----:B------:R-:W-:-:S04]  /*02b0*/  IMAD.HI.U32 R2, R2, R11, RZ ;  /* 0x0000000b02027227 */ /* 0x000fc800078e00ff */
[----:B------:R-:W-:-:S05]  /*02c0*/  IMAD R0, R2, R0, R11 ;  /* 0x0000000002007224 */ /* 0x000fca00078e020b */
[----:B------:R-:W-:-:S13]  /*02d0*/  ISETP.GT.U32.AND P1, PT, R7, R0, PT ;  /* 0x000000000700720c */ /* 0x000fda0003f24070 */
[----:B------:R-:W-:Y:S02]  /*02e0*/  @!P1 IMAD.IADD R0, R0, 0x1, -R7 ;  /* 0x0000000100009824 */ /* 0x000fe400078e0a07 */
[----:B------:R-:W-:Y:S01]  /*02f0*/  @!P1 VIADD R2, R2, 0x1 ;  /* 0x0000000102029836 */ /* 0x000fe20000000000 */
[----:B------:R-:W-:Y:S02]  /*0300*/  ISETP.NE.AND P1, PT, R4, RZ, PT ;  /* 0x000000ff0400720c */ /* 0x000fe40003f25270 */
[----:B------:R-:W-:Y:S02]  /*0310*/  ISETP.GE.U32.AND P0, PT, R0, R7, PT ;  /* 0x000000070000720c */ /* 0x000fe40003f06070 */
[----:B------:R-:W-:-:S04]  /*0320*/  LOP3.LUT R0, R5, R4, RZ, 0x3c, !PT ;  /* 0x0000000405007212 */ /* 0x000fc800078e3cff */
[----:B------:R-:W-:Y:S01]  /*0330*/  ISETP.GE.AND P2, PT, R0, RZ, PT ;  /* 0x000000ff0000720c */ /* 0x000fe20003f46270 */
[----:B------:R-:W-:-:S05]  /*0340*/  VIADD R0, R56, 0x7f ;  /* 0x0000007f38007836 */ /* 0x000fca0000000000 */
[----:B------:R-:W-:Y:S01]  /*0350*/  SHF.R.S32.HI R3, RZ, 0x1f, R0 ;  /* 0x0000001fff037819 */ /* 0x000fe20000011400 */
[----:B------:R-:W-:-:S03]  /*0360*/  @P0 VIADD R2, R2, 0x1 ;  /* 0x0000000102020836 */ /* 0x000fc60000000000 */
[----:B------:R-:W-:-:S03]  /*0370*/  LEA.HI R3, R3, R0, RZ, 0x7 ;  /* 0x0000000003037211 */ /* 0x000fc600078f38ff */
[----:B------:R-:W-:Y:S01]  /*0380*/  @!P2 IMAD.MOV R2, RZ, RZ, -R2 ;  /* 0x000000ffff02a224 */ /* 0x000fe200078e0a02 */
[----:B------:R-:W-:-:S05]  /*0390*/  @!P1 LOP3.LUT R2, RZ, R4, RZ, 0x33, !PT ;  /* 0x00000004ff029212 */ /* 0x000fca00078e33ff */
[----:B------:R-:W-:Y:S02]  /*03a0*/  IMAD.SHL.U32 R6, R2, 0x8, RZ ;  /* 0x0000000802067824 */ /* 0x000fe400078e00ff */
[----:B------:R-:W-:-:S03]  /*03b0*/  IMAD.MOV R2, RZ, RZ, -R2 ;  /* 0x000000ffff027224 */ /* 0x000fc600078e0a02 */
[----:B------:R-:W-:Y:S01]  /*03c0*/  LEA.HI.SX32 R3, R3, -R6, 0x19 ;  /* 0x8000000603037211 */ /* 0x000fe200078fcaff */
[----:B------:R-:W-:-:S03]  /*03d0*/  IMAD R4, R4, R2, R5 ;  /* 0x0000000204047224 */ /* 0x000fc600078e0205 */
[----:B------:R-:W-:Y:S02]  /*03e0*/  VIMNMX R11, R3, 0x8, PT ;  /* 0x00000008030b7848 */ /* 0x000fe40003fe0100 */
[----:B------:R-:W-:Y:S02]  /*03f0*/  IABS R9, R4 ;  /* 0x0000000400097213 */ /* 0x000fe40000000000 */
[----:B------:R-:W-:-:S04]  /*0400*/  IABS R7, R11 ;  /* 0x0000000b00077213 */ /* 0x000fc80000000000 */
[----:B------:R-:W0:Y:S08]  /*0410*/  I2F.RP R0, R7 ;  /* 0x0000000700007306 */ /* 0x000e300000209400 */
[----:B0-----:R-:W0:Y:S02]  /*0420*/  MUFU.RCP R0, R0 ;  /* 0x0000000000007308 */ /* 0x001e240000001000 */
[----:B0-----:R-:W-:-:S06]  /*0430*/  VIADD R3, R0, 0xffffffe ;  /* 0x0ffffffe00037836 */ /* 0x001fcc0000000000 */
[----:B------:R-:W0:Y:S02]  /*0440*/  F2I.FTZ.U32.TRUNC.NTZ R3, R3 ;  /* 0x0000000300037305 */ /* 0x000e24000021f000 */
[----:B0-----:R-:W-:-:S04]  /*0450*/  IMAD.MOV R8, RZ, RZ, -R3 ;  /* 0x000000ffff087224 */ /* 0x001fc800078e0a03 */
[----:B------:R-:W-:Y:S01]  /*0460*/  IMAD.MOV.U32 R2, RZ, RZ, R8 ;  /* 0x000000ffff027224 */ /* 0x000fe200078e0008 */
[----:B------:R-:W-:-:S03]  /*0470*/  IABS R8, R11 ;  /* 0x0000000b00087213 */ /* 0x000fc60000000000 */
[----:B------:R-:W-:Y:S02]  /*0480*/  IMAD R5, R2, R7, RZ ;  /* 0x0000000702057224 */ /* 0x000fe400078e02ff */
[----:B------:R-:W-:Y:S02]  /*0490*/  IMAD.MOV.U32 R2, RZ, RZ, RZ ;  /* 0x000000ffff027224 */ /* 0x000fe400078e00ff */
[----:B------:R-:W-:Y:S02]  /*04a0*/  IMAD.MOV R0, RZ, RZ, -R8 ;  /* 0x000000ffff007224 */ /* 0x000fe400078e0a08 */
[----:B------:R-:W-:Y:S01]  /*04b0*/  IMAD.HI.U32 R2, R3, R5, R2 ;  /* 0x0000000503027227 */ /* 0x000fe200078e0002 */
[----:B------:R-:W-:-:S04]  /*04c0*/  MOV R3, 0x400 ;  /* 0x0000040000037802 */ /* 0x000fc80000000f00 */
[----:B------:R-:W-:Y:S01]  /*04d0*/  R2UR UR12, R3 ;  /* 0x00000000030c72ca */ /* 0x000fe200000e0000 */
[----:B------:R-:W-:-:S04]  /*04e0*/  IMAD.HI.U32 R2, R2, R9, RZ ;  /* 0x0000000902027227 */ /* 0x000fc800078e00ff */
[----:B------:R-:W-:Y:S01]  /*04f0*/  IMAD R0, R2, R0, R9 ;  /* 0x0000000002007224 */ /* 0x000fe200078e0209 */
[----:B------:R-:W-:-:S04]  /*0500*/  CS2R R8, SRZ ;  /* 0x0000000000087805 */ /* 0x000fc8000001ff00 */
[----:B------:R-:W-:-:S03]  /*0510*/  ISETP.GT.U32.AND P1, PT, R7, R0, PT ;  /* 0x000000000700720c */ /* 0x000fc60003f24070 */
[----:B------:R-:W-:-:S10]  /*0520*/  ULEA UR12, UR4, UR12, 0x18 ;  /* 0x0000000c040c7291 */ /* 0x000fd4000f8ec03f */
[----:B------:R-:W-:Y:S02]  /*0530*/  @!P1 IMAD.IADD R0, R0, 0x1, -R7 ;  /* 0x0000000100009824 */ /* 0x000fe400078e0a07 */
[----:B------:R-:W-:Y:S01]  /*0540*/  @!P1 VIADD R2, R2, 0x1 ;  /* 0x0000000102029836 */ /* 0x000fe20000000000 */
[----:B------:R-:W-:Y:S02]  /*0550*/  ISETP.NE.AND P1, PT, R11, RZ, PT ;  /* 0x000000ff0b00720c */ /* 0x000fe40003f25270 */
[----:B------:R-:W-:Y:S02]  /*0560*/  ISETP.GE.U32.AND P0, PT, R0, R7, PT ;  /* 0x000000070000720c */ /* 0x000fe40003f06070 */
[----:B------:R-:W-:-:S04]  /*0570*/  LOP3.LUT R0, R4, R11, RZ, 0x3c, !PT ;  /* 0x0000000b04007212 */ /* 0x000fc800078e3cff */
[----:B------:R-:W-:-:S07]  /*0580*/  ISETP.GE.AND P2, PT, R0, RZ, PT ;  /* 0x000000ff0000720c */ /* 0x000fce0003f46270 */
[----:B------:R-:W-:Y:S01]  /*0590*/  @P0 VIADD R2, R2, 0x1 ;  /* 0x0000000102020836 */ /* 0x000fe20000000000 */
[----:B------:R-:W-:-:S05]  /*05a0*/  ISETP.GE.AND P0, PT, R12, 0x40, PT ;  /* 0x000000400c00780c */ /* 0x000fca0003f06270 */
[----:B------:R-:W-:Y:S01]  /*05b0*/  @!P2 IMAD.MOV R2, RZ, RZ, -R2 ;  /* 0x000000ffff02a224 */ /* 0x000fe200078e0a02 */
[----:B------:R-:W-:-:S05]  /*05c0*/  @!P1 LOP3.LUT R2, RZ, R11, RZ, 0x33, !PT ;  /* 0x0000000bff029212 */ /* 0x000fca00078e33ff */
[----:B------:R-:W-:Y:S02]  /*05d0*/  IMAD.MOV R0, RZ, RZ, -R2 ;  /* 0x000000ffff007224 */ /* 0x000fe400078e0a02 */
[----:B------:R-:W-:Y:S02]  /*05e0*/  IMAD.SHL.U32 R3, R2, 0x100, RZ ;  /* 0x0000010002037824 */ /* 0x000fe400078e00ff */
[----:B------:R-:W-:Y:S01]  /*05f0*/  IMAD R0, R11, R0, R4 ;  /* 0x000000000b007224 */ /* 0x000fe200078e0204 */
[----:B------:R-:W-:Y:S02]  /*0600*/  CS2R R10, SRZ ;  /* 0x00000000000a7805 */ /* 0x000fe4000001ff00 */
[----:B------:R-:W-:Y:S01]  /*0610*/  CS2R R4, SRZ ;  /* 0x0000000000047805 */ /* 0x000fe2000001ff00 */
[----:B------:R-:W-:Y:S01]  /*0620*/  IMAD.IADD R0, R6, 0x1, R0 ;  /* 0x0000000106007824 */ /* 0x000fe200078e0200 */
[----:B------:R-:W-:-:S03]  /*0630*/  CS2R R6, SRZ ;  /* 0x0000000000067805 */ /* 0x000fc6000001ff00 */
[----:B------:R-:W-:Y:S02]  /*0640*/  IMAD R229, R0, 0x80, R229 ;  /* 0x0000008000e57824 */ /* 0x000fe400078e02e5 */
[----:B------:R-:W-:-:S05]  /*0650*/  IMAD.SHL.U32 R0, R13, 0x40, RZ ;  /* 0x000000400d007824 */ /* 0x000fca00078e00ff */
[----:B------:R-:W-:Y:S01]  /*0660*/  LOP3.LUT R0, R0, 0xc0, RZ, 0xc0, !PT ;  /* 0x000000c000007812 */ /* 0x000fe200078ec0ff */
[----:B------:R-:W-:Y:S06]  /*0670*/  @!P0 BRA `(.L_x_0) ;  /* 0x0000005400408947 */ /* 0x000fec0003800000 */
[----:B------:R-:W-:Y:S01]  /*0680*/  IABS R14, R56 ;  /* 0x00000038000e7213 */ /* 0x000fe20000000000 */
[----:B------:R-:W-:Y:S01]  /*0690*/  ULDC UR4, c[0x0][0x234] ;  /* 0x00008d0000047ab9 */ /* 0x000fe20000000800 */
[----:B------:R-:W-:Y:S01]  /*06a0*/  IABS R4, R57 ;  /* 0x0000003900047213 */ /* 0x000fe20000000000 */
[----:B------:R-:W-:Y:S01]  /*06b0*/  ULDC.64 UR16, c[0x0][0x210] ;  /* 0x0000840000107ab9 */ /* 0x000fe20000000a00 */
[----:B------:R-:W0:Y:S01]  /*06c0*/  I2F.RP R2, R14 ;  /* 0x0000000e00027306 */ /* 0x000e220000209400 */
[----:B------:R-:W-:Y:S01]  /*06d0*/  IABS R10, R229 ;  /* 0x000000e5000a7213 */ /* 0x000fe20000000000 */
[----:B------:R-:W1:Y:S01]  /*06e0*/  LDC R231, c[0x0][0x238] ;  /* 0x00008e00ffe77b82 */ /* 0x000e620000000800 */
[----:B------:R-:W-:Y:S02]  /*06f0*/  ISETP.GE.AND P2, PT, R229, RZ, PT ;  /* 0x000000ffe500720c */ /* 0x000fe40003f46270 */
[----:B------:R-:W-:Y:S02]  /*0700*/  CS2R R72, SRZ ;  /* 0x0000000000487805 */ /* 0x000fe4000001ff00 */
[----:B------:R-:W-:-:S02]  /*0710*/  ISETP.NE.AND P6, PT, R56, RZ, PT ;  /* 0x000000ff3800720c */ /* 0x000fc40003fc5270 */
[----:B------:R-:W-:Y:S02]  /*0720*/  CS2R R74, SRZ ;  /* 0x00000000004a7805 */ /* 0x000fe4000001ff00 */
[----:B------:R-:W-:Y:S01]  /*0730*/  CS2R R76, SRZ ;  /* 0x00000000004c7805 */ /* 0x000fe2000001ff00 */
[----:B------:R-:W2:Y:S01]  /*0740*/  I2F.RP R5, R4 ;  /* 0x0000000400057306 */ /* 0x000ea20000209400 */
[----:B------:R-:W-:Y:S02]  /*0750*/  CS2R R78, SRZ ;  /* 0x00000000004e7805 */ /* 0x000fe4000001ff00 */
[----:B------:R-:W-:Y:S02]  /*0760*/  CS2R R80, SRZ ;  /* 0x0000000000507805 */ /* 0x000fe4000001ff00 */
[----:B------:R-:W-:Y:S02]  /*0770*/  CS2R R82, SRZ ;  /* 0x0000000000527805 */ /* 0x000fe4000001ff00 */
[----:B------:R-:W-:-:S02]  /*0780*/  CS2R R84, SRZ ;  /* 0x0000000000547805 */ /* 0x000fc4000001ff00 */
[----:B------:R-:W-:Y:S01]  /*0790*/  CS2R R86, SRZ ;  /* 0x0000000000567805 */ /* 0x000fe2000001ff00 */
[----:B------:R-:W-:Y:S01]  /*07a0*/  UMOV UR7, 0x40000040 ;  /* 0x4000004000077882 */ /* 0x000fe20000000000 */
[----:B0-----:R-:W0:Y:S08]  /*07b0*/  MUFU.RCP R2, R2 ;  /* 0x0000000200027308 */ /* 0x001e300000001000 */
[----:B--2---:R-:W2:Y:S01]  /*07c0*/  MUFU.RCP R5, R5 ;  /* 0x0000000500057308 */ /* 0x004ea20000001000 */
[----:B-1----:R-:W-:-:S02]  /*07d0*/  IMAD.SHL.U32 R230, R231, 0x40, RZ ;  /* 0x00000040e7e67824 */ /* 0x002fc400078e00ff */
[C---:B------:R-:W-:Y:S02]  /*07e0*/  IMAD R252, R231.reuse, 0x17, RZ ;  /* 0x00000017e7fc7824 */ /* 0x040fe400078e02ff */
[C---:B------:R-:W-:Y:S02]  /*07f0*/  IMAD R251, R231.reuse, 0x16, RZ ;  /* 0x00000016e7fb7824 */ /* 0x040fe400078e02ff */
[C---:B------:R-:W-:Y:S02]  /*0800*/  IMAD R250, R231.reuse, 0x15, RZ ;  /* 0x00000015e7fa7824 */ /* 0x040fe400078e02ff */
[----:B0-----:R-:W-:Y:S01]  /*0810*/  VIADD R6, R2, 0xffffffe ;  /* 0x0ffffffe02067836 */ /* 0x001fe20000000000 */
[----:B------:R-:W-:Y:S01]  /*0820*/  SHF.R.U32.HI R2, RZ, 0x6, R88 ;  /* 0x00000006ff027819 */ /* 0x000fe20000011658 */
[C---:B------:R-:W-:Y:S02]  /*0830*/  IMAD R249, R231.reuse, 0x14, RZ ;  /* 0x00000014e7f97824 */ /* 0x040fe400078e02ff */
[----:B------:R0:W1:Y:S01]  /*0840*/  F2I.FTZ.U32.TRUNC.NTZ R7, R6 ;  /* 0x0000000600077305 */ /* 0x000062000021f000 */
[----:B------:R-:W-:Y:S01]  /*0850*/  SGXT.U32 R2, R2, 0x1 ;  /* 0x000000010202781a */ /* 0x000fe20000000000 */
[----:B------:R-:W-:-:S02]  /*0860*/  IMAD R248, R231, 0x13, RZ ;  /* 0x00000013e7f87824 */ /* 0x000fc400078e02ff */
[----:B--2---:R-:W-:Y:S01]  /*0870*/  VIADD R8, R5, 0xffffffe ;  /* 0x0ffffffe05087836 */ /* 0x004fe20000000000 */
[----:B------:R-:W-:Y:S01]  /*0880*/  LOP3.LUT R24, R3, R2, R0, 0xfe, !PT ;  /* 0x0000000203187212 */ /* 0x000fe200078efe00 */
[----:B------:R-:W-:Y:S01]  /*0890*/  IMAD.SHL.U32 R0, R88, 0x2, RZ ;  /* 0x0000000258007824 */ /* 0x000fe200078e00ff */
[----:B------:R-:W-:Y:S01]  /*08a0*/  SHF.R.S32.HI R2, RZ, 0x6, R88 ;  /* 0x00000006ff027819 */ /* 0x000fe20000011458 */
[----:B------:R2:W3:Y:S01]  /*08b0*/  F2I.FTZ.U32.TRUNC.NTZ R9, R8 ;  /* 0x0000000800097305 */ /* 0x0004e2000021f000 */
[----:B0-----:R-:W-:Y:S01]  /*08c0*/  IMAD.MOV.U32 R6, RZ, RZ, RZ ;  /* 0x000000ffff067224 */ /* 0x001fe200078e00ff */
[C---:B------:R-:W-:Y:S01]  /*08d0*/  LOP3.LUT R16, R24.reuse, 0x3e, RZ, 0xfc, !PT ;  /* 0x0000003e18107812 */ /* 0x040fe200078efcff */
[C---:B------:R-:W-:Y:S01]  /*08e0*/  IMAD R247, R231.reuse, 0x12, RZ ;  /* 0x00000012e7f77824 */ /* 0x040fe200078e02ff */
[----:B------:R-:W-:Y:S01]  /*08f0*/  LOP3.LUT R17, R24, 0x3c, RZ, 0xfc, !PT ;  /* 0x0000003c18117812 */ /* 0x000fe200078efcff */
[----:B------:R-:W-:Y:S01]  /*0900*/  IMAD R246, R231, 0x11, RZ ;  /* 0x00000011e7f67824 */ /* 0x000fe200078e02ff */
[----:B------:R-:W-:Y:S01]  /*0910*/  IABS R13, R16 ;  /* 0x00000010000d7213 */ /* 0x000fe20000000000 */
[--C-:B-1----:R-:W-:Y:S01]  /*0920*/  IMAD.MOV R11, RZ, RZ, -R7.reuse ;  /* 0x000000ffff0b7224 */ /* 0x102fe200078e0a07 */
[----:B------:R-:W-:Y:S01]  /*0930*/  IABS R15, R17 ;  /* 0x00000011000f7213 */ /* 0x000fe20000000000 */
[----:B--2---:R-:W-:Y:S01]  /*0940*/  IMAD.MOV.U32 R8, RZ, RZ, RZ ;  /* 0x000000ffff087224 */ /* 0x004fe200078e00ff */
[----:B------:R-:W-:Y:S01]  /*0950*/  ISETP.GE.AND P5, PT, R16, RZ, PT ;  /* 0x000000ff1000720c */ /* 0x000fe20003fa6270 */
[----:B------:R-:W-:Y:S01]  /*0960*/  IMAD R11, R11, R14, RZ ;  /* 0x0000000e0b0b7224 */ /* 0x000fe200078e02ff */
[C---:B------:R-:W-:Y:S01]  /*0970*/  LOP3.LUT R16, R24.reuse, 0x38, RZ, 0xfc, !PT ;  /* 0x0000003818107812 */ /* 0x040fe200078efcff */
[----:B------:R-:W-:Y:S01]  /*0980*/  IMAD.SHL.U32 R245, R231, 0x10, RZ ;  /* 0x00000010e7f57824 */ /* 0x000fe200078e00ff */
[----:B------:R-:W-:Y:S01]  /*0990*/  LOP3.LUT R18, R24, 0x36, RZ, 0xfc, !PT ;  /* 0x0000003618127812 */ /* 0x000fe200078efcff */
[----:B------:R-:W-:Y:S01]  /*09a0*/  IMAD.HI.U32 R7, R7, R11, R6 ;  /* 0x0000000b07077227 */ /* 0x000fe200078e0006 */
[----:B------:R-:W-:-:S02]  /*09b0*/  LOP3.LUT R11, R88, 0x40, RZ, 0xc0, !PT ;  /* 0x00000040580b7812 */ /* 0x000fc400078ec0ff */
[----:B------:R-:W-:Y:S01]  /*09c0*/  ISETP.GE.AND P4, PT, R17, RZ, PT ;  /* 0x000000ff1100720c */ /* 0x000fe20003f86270 */
[----:B---3--:R-:W-:Y:S01]  /*09d0*/  IMAD.MOV R6, RZ, RZ, -R9 ;  /* 0x000000ffff067224 */ /* 0x008fe200078e0a09 */
[----:B------:R-:W-:Y:S01]  /*09e0*/  IABS R17, R18 ;  /* 0x0000001200117213 */ /* 0x000fe20000000000 */
[----:B------:R-:W-:Y:S01]  /*09f0*/  IMAD.HI.U32 R7, R7, R10, RZ ;  /* 0x0000000a07077227 */ /* 0x000fe200078e00ff */
[C---:B------:R-:W-:Y:S02]  /*0a00*/  LOP3.LUT R26, R24.reuse, 0x20, RZ, 0xfc, !PT ;  /* 0x00000020181a7812 */ /* 0x040fe400078efcff */
[C---:B------:R-:W-:Y:S01]  /*0a10*/  LOP3.LUT R28, R24.reuse, 0xe, RZ, 0xfc, !PT ;  /* 0x0000000e181c7812 */ /* 0x040fe200078efcff */
[----:B------:R-:W-:Y:S01]  /*0a20*/  IMAD.MOV R7, RZ, RZ, -R7 ;  /* 0x000000ffff077224 */ /* 0x000fe200078e0a07 */
[----:B------:R-:W-:Y:S01]  /*0a30*/  IABS R37, R26 ;  /* 0x0000001a00257213 */ /* 0x000fe20000000000 */
[C---:B------:R-:W-:Y:S01]  /*0a40*/  IMAD R244, R231.reuse, 0xf, RZ ;  /* 0x0000000fe7f47824 */ /* 0x040fe200078e02ff */
[----:B------:R-:W-:Y:S01]  /*0a50*/  LOP3.LUT R32, R24, 0xa, RZ, 0xfc, !PT ;  /* 0x0000000a18207812 */ /* 0x000fe200078efcff */
[----:B------:R-:W-:Y:S01]  /*0a60*/  IMAD R5, R14, R7, R10 ;  /* 0x000000070e057224 */ /* 0x000fe200078e020a */
[----:B------:R-:W-:Y:S01]  /*0a70*/  LOP3.LUT R10, R0, 0x7e, RZ, 0xc0, !PT ;  /* 0x0000007e000a7812 */ /* 0x000fe200078ec0ff */
[----:B------:R-:W-:Y:S01]  /*0a80*/  IMAD.MOV.U32 R7, RZ, RZ, R6 ;  /* 0x000000ffff077224 */ /* 0x000fe200078e0006 */
[----:B------:R-:W-:Y:S01]  /*0a90*/  IABS R55, R28 ;  /* 0x0000001c00377213 */ /* 0x000fe20000000000 */
[----:B------:R-:W-:Y:S01]  /*0aa0*/  IMAD R243, R231, 0xe, RZ ;  /* 0x0000000ee7f37824 */ /* 0x000fe200078e02ff */
[----:B------:R-:W-:Y:S01]  /*0ab0*/  ISETP.GT.U32.AND P0, PT, R14, R5, PT ;  /* 0x000000050e00720c */ /* 0x000fe20003f04070 */
[----:B------:R-:W-:Y:S01]  /*0ac0*/  IMAD R7, R7, R4, RZ ;  /* 0x0000000407077224 */ /* 0x000fe200078e02ff */
[----:B------:R-:W-:Y:S01]  /*0ad0*/  LOP3.LUT R30, R24, 0xc, RZ, 0xfc, !PT ;  /* 0x0000000c181e7812 */ /* 0x000fe200078efcff */
[----:B------:R-:W-:Y:S01]  /*0ae0*/  IMAD R242, R231, 0xd, RZ ;  /* 0x0000000de7f27824 */ /* 0x000fe200078e02ff */
[----:B------:R-:W-:Y:S01]  /*0af0*/  IABS R61, R32 ;  /* 0x00000020003d7213 */ /* 0x000fe20000000000 */
[----:B------:R-:W-:Y:S01]  /*0b00*/  IMAD.HI.U32 R8, R9, R7, R8 ;  /* 0x0000000709087227 */ /* 0x000fe200078e0008 */
[----:B------:R-:W-:-:S02]  /*0b10*/  SHF.R.S32.HI R7, RZ, 0x1f, R12 ;  /* 0x0000001fff077819 */ /* 0x000fc4000001140c */
[----:B------:R-:W-:Y:S01]  /*0b20*/  IABS R59, R30 ;  /* 0x0000001e003b7213 */ /* 0x000fe20000000000 */
[----:B------:R-:W-:Y:S01]  /*0b30*/  IMAD R241, R231, 0xc, RZ ;  /* 0x0000000ce7f17824 */ /* 0x000fe200078e02ff */
[----:B------:R-:W-:Y:S01]  /*0b40*/  LEA.HI R6, R7, R12, RZ, 0x6 ;  /* 0x0000000c07067211 */ /* 0x000fe200078f30ff */
[----:B------:R-:W-:Y:S01]  /*0b50*/  IMAD.HI.U32 R0, R8, R13, RZ ;  /* 0x0000000d08007227 */ /* 0x000fe200078e00ff */
[----:B------:R-:W-:Y:S02]  /*0b60*/  SGXT R7, R2, 0x1 ;  /* 0x000000010207781a */ /* 0x000fe40000000200 */
[----:B------:R-:W-:Y:S01]  /*0b70*/  IABS R71, R24 ;  /* 0x0000001800477213 */ /* 0x000fe20000000000 */
[----:B------:R-:W-:Y:S01]  /*0b80*/  @!P0 IMAD.IADD R5, R5, 0x1, -R14 ;  /* 0x0000000105058824 */ /* 0x000fe200078e0a0e */
[----:B------:R-:W-:Y:S01]  /*0b90*/  LOP3.LUT R34, R24, 0x2, RZ, 0xfc, !PT ;  /* 0x0000000218227812 */ /* 0x000fe200078efcff */
[----:B------:R-:W-:Y:S01]  /*0ba0*/  IMAD R2, R11, 0x80, R10 ;  /* 0x000000800b027824 */ /* 0x000fe200078e020a */
[----:B------:R-:W-:Y:S01]  /*0bb0*/  SHF.R.S32.HI R6, RZ, 0x6, R6 ;  /* 0x00000006ff067819 */ /* 0x000fe20000011406 */
[----:B------:R-:W-:Y:S01]  /*0bc0*/  IMAD.MOV R11, RZ, RZ, -R0 ;  /* 0x000000ffff0b7224 */ /* 0x000fe200078e0a00 */
[----:B------:R-:W-:Y:S01]  /*0bd0*/  ISETP.GT.U32.AND P0, PT, R14, R5, PT ;  /* 0x000000050e00720c */ /* 0x000fe20003f04070 */
[----:B------:R-:W-:Y:S01]  /*0be0*/  IMAD.HI.U32 R9, R8, R15, RZ ;  /* 0x0000000f08097227 */ /* 0x000fe200078e00ff */
[----:B------:R-:W-:-:S02]  /*0bf0*/  LOP3.LUT R0, R10, 0x90, R7, 0x78, !PT ;  /* 0x000000900a007812 */ /* 0x000fc400078e7807 */
[----:B------:R-:W-:Y:S01]  /*0c00*/  LOP3.LUT R10, R24, 0x3a, RZ, 0xfc, !PT ;  /* 0x0000003a180a7812 */ /* 0x000fe200078efcff */
[----:B------:R-:W-:Y:S01]  /*0c10*/  IMAD R7, R4, R11, R13 ;  /* 0x0000000b04077224 */ /* 0x000fe200078e020d */
[----:B------:R-:W-:Y:S01]  /*0c20*/  IABS R69, R34 ;  /* 0x0000002200457213 */ /* 0x000fe20000000000 */
[----:B------:R-:W-:Y:S01]  /*0c30*/  IMAD.MOV R9, RZ, RZ, -R9 ;  /* 0x000000ffff097224 */ /* 0x000fe200078e0a09 */
[----:B------:R-:W-:Y:S01]  /*0c40*/  IABS R13, R10 ;  /* 0x0000000a000d7213 */ /* 0x000fe20000000000 */
[----:B------:R-:W-:Y:S01]  /*0c50*/  IMAD.U32 R11, RZ, RZ, UR12 ;  /* 0x0000000cff0b7e24 */ /* 0x000fe2000f8e00ff */
[----:B------:R-:W-:Y:S01]  /*0c60*/  ISETP.GE.AND P3, PT, R10, RZ, PT ;  /* 0x000000ff0a00720c */ /* 0x000fe20003f66270 */
[C---:B------:R-:W-:Y:S01]  /*0c70*/  IMAD R9, R4.reuse, R9, R15 ;  /* 0x0000000904097224 */ /* 0x040fe200078e020f */
[----:B------:R-:W-:Y:S01]  /*0c80*/  IABS R15, R16 ;  /* 0x00000010000f7213 */ /* 0x000fe20000000000 */
[----:B------:R-:W-:Y:S01]  /*0c90*/  @!P0 IMAD.IADD R5, R5, 0x1, -R14 ;  /* 0x0000000105058824 */ /* 0x000fe200078e0a0e */
[----:B------:R-:W-:Y:S01]  /*0ca0*/  ISETP.GT.U32.AND P0, PT, R4, R7, PT ;  /* 0x000000070400720c */ /* 0x000fe20003f04070 */
[----:B------:R-:W-:Y:S01]  /*0cb0*/  VIADD R11, R11, 0x4000 ;  /* 0x000040000b0b7836 */ /* 0x000fe20000000000 */
[----:B------:R-:W-:Y:S01]  /*0cc0*/  LOP3.LUT R228, R2, 0x10, RZ, 0x3c, !PT ;  /* 0x0000001002e47812 */ /* 0x000fe200078e3cff */
[----:B------:R-:W-:Y:S01]  /*0cd0*/  IMAD.HI.U32 R10, R8, R13, RZ ;  /* 0x0000000d080a7227 */ /* 0x000fe200078e00ff */
[----:B------:R-:W-:-:S02]  /*0ce0*/  LOP3.LUT R226, R2, 0x20, RZ, 0x3c, !PT ;  /* 0x0000002002e27812 */ /* 0x000fc400078e3cff */
[----:B------:R-:W-:Y:S01]  /*0cf0*/  SHF.R.U32.HI R11, RZ, 0x4, R11 ;  /* 0x00000004ff0b7819 */ /* 0x000fe2000001160b */
[----:B------:R-:W-:Y:S01]  /*0d00*/  IMAD.MOV R12, RZ, RZ, -R10 ;  /* 0x000000ffff0c7224 */ /* 0x000fe200078e0a0a */
[----:B------:R-:W-:Y:S01]  /*0d10*/  LOP3.LUT R225, R2, 0x30, RZ, 0x3c, !PT ;  /* 0x0000003002e17812 */ /* 0x000fe200078e3cff */
[----:B------:R-:W-:Y:S01]  /*0d20*/  IMAD.HI.U32 R10, R8, R15, RZ ;  /* 0x0000000f080a7227 */ /* 0x000fe200078e00ff */
[----:B------:R-:W-:Y:S02]  /*0d30*/  SGXT.U32 R11, R11, 0xe ;  /* 0x0000000e0b0b781a */ /* 0x000fe40000000000 */
[----:B------:R-:W-:Y:S01]  /*0d40*/  LOP3.LUT R224, R2, 0x40, RZ, 0x3c, !PT ;  /* 0x0000004002e07812 */ /* 0x000fe200078e3cff */
[----:B------:R-:W-:Y:S01]  /*0d50*/  @!P0 IMAD.IADD R7, R7, 0x1, -R4 ;  /* 0x0000000107078824 */ /* 0x000fe200078e0a04 */
[C---:B------:R-:W-:Y:S01]  /*0d60*/  ISETP.GT.U32.AND P0, PT, R4.reuse, R9, PT ;  /* 0x000000090400720c */ /* 0x040fe20003f04070 */
[----:B------:R-:W-:Y:S01]  /*0d70*/  IMAD.MOV.U32 R14, RZ, RZ, RZ ;  /* 0x000000ffff0e7224 */ /* 0x000fe200078e00ff */
[C---:B------:R-:W-:Y:S01]  /*0d80*/  R2UR UR6, R11.reuse ;  /* 0x000000000b0672ca */ /* 0x040fe200000e0000 */
[----:B------:R-:W-:Y:S01]  /*0d90*/  @!P2 IMAD.MOV R5, RZ, RZ, -R5 ;  /* 0x000000ffff05a224 */ /* 0x000fe200078e0a05 */
[C---:B------:R-:W-:Y:S01]  /*0da0*/  ISETP.GT.U32.AND P1, PT, R4.reuse, R7, PT ;  /* 0x000000070400720c */ /* 0x040fe20003f24070 */
[----:B------:R-:W-:Y:S01]  /*0db0*/  IMAD.MOV R10, RZ, RZ, -R10 ;  /* 0x000000ffff0a7224 */ /* 0x000fe200078e0a0a */
[----:B------:R-:W-:Y:S01]  /*0dc0*/  IADD3 R20, P2, R11, 0x2, RZ ;  /* 0x000000020b147810 */ /* 0x000fe20007f5e0ff */
[C---:B------:R-:W-:Y:S01]  /*0dd0*/  IMAD R11, R4.reuse, R12, R13 ;  /* 0x0000000c040b7224 */ /* 0x040fe200078e020d */
[----:B------:R-:W-:Y:S01]  /*0de0*/  @!P6 LOP3.LUT R5, RZ, R56, RZ, 0x33, !PT ;  /* 0x00000038ff05e212 */ /* 0x000fe200078e33ff */
[----:B------:R-:W-:Y:S01]  /*0df0*/  IMAD R13, R4, R10, R15 ;  /* 0x0000000a040d7224 */ /* 0x000fe200078e020f */
[----:B------:R-:W-:Y:S01]  /*0e00*/  IADD3.X R22, R14, 0x40000040, RZ, P2, !PT ;  /* 0x400000400e167810 */ /* 0x000fe200017fe4ff */
[----:B------:R-:W-:Y:S01]  /*0e10*/  IMAD.HI.U32 R10, R8, R17, RZ ;  /* 0x00000011080a7227 */ /* 0x000fe200078e00ff */
[----:B------:R-:W-:-:S02]  /*0e20*/  ISETP.GT.U32.AND P6, PT, R4, R11, PT ;  /* 0x0000000b0400720c */ /* 0x000fc40003fc4070 */
[C---:B------:R-:W-:Y:S01]  /*0e30*/  LOP3.LUT R12, R24.reuse, 0x34, RZ, 0xfc, !PT ;  /* 0x00000034180c7812 */ /* 0x040fe200078efcff */
[--C-:B------:R-:W-:Y:S01]  /*0e40*/  @!P0 IMAD.IADD R9, R9, 0x1, -R4.reuse ;  /* 0x0000000109098824 */ /* 0x100fe200078e0a04 */
[----:B------:R-:W-:Y:S01]  /*0e50*/  LOP3.LUT R14, R24, 0x32, RZ, 0xfc, !PT ;  /* 0x00000032180e7812 */ /* 0x000fe200078efcff */
[----:B------:R-:W-:Y:S01]  /*0e60*/  @!P1 IMAD.IADD R7, R7, 0x1, -R4 ;  /* 0x0000000107079824 */ /* 0x000fe200078e0a04 */
[----:B------:R-:W-:Y:S01]  /*0e70*/  IABS R19, R12 ;  /* 0x0000000c00137213 */ /* 0x000fe20000000000 */
[----:B------:R-:W-:Y:S01]  /*0e80*/  IMAD.MOV R10, RZ, RZ, -R10 ;  /* 0x000000ffff0a7224 */ /* 0x000fe200078e0a0a */
[C---:B------:R-:W-:Y:S01]  /*0e90*/  ISETP.GT.U32.AND P2, PT, R4.reuse, R9, PT ;  /* 0x000000090400720c */ /* 0x040fe20003f44070 */
[----:B------:R-:W-:Y:S01]  /*0ea0*/  @!P5 IMAD.MOV R7, RZ, RZ, -R7 ;  /* 0x000000ffff07d224 */ /* 0x000fe200078e0a07 */
[C---:B------:R-:W-:Y:S01]  /*0eb0*/  ISETP.GT.U32.AND P5, PT, R4.reuse, R13, PT ;  /* 0x0000000d0400720c */ /* 0x040fe20003fa4070 */
[----:B------:R-:W-:Y:S01]  /*0ec0*/  IMAD R15, R4, R10, R17 ;  /* 0x0000000a040f7224 */ /* 0x000fe200078e0211 */
[----:B------:R-:W-:Y:S01]  /*0ed0*/  IABS R21, R14 ;  /* 0x0000000e00157213 */ /* 0x000fe20000000000 */
[----:B------:R-:W-:Y:S01]  /*0ee0*/  IMAD.HI.U32 R10, R8, R19, RZ ;  /* 0x00000013080a7227 */ /* 0x000fe200078e00ff */
[----:B------:R-:W-:-:S02]  /*0ef0*/  ISETP.GE.AND P0, PT, R16, RZ, PT ;  /* 0x000000ff1000720c */ /* 0x000fc40003f06270 */
[----:B------:R-:W-:Y:S01]  /*0f00*/  LOP3.LUT R16, R24, 0x30, RZ, 0xfc, !PT ;  /* 0x0000003018107812 */ /* 0x000fe200078efcff */
[----:B------:R-:W-:Y:S01]  /*0f10*/  @!P6 IMAD.IADD R11, R11, 0x1, -R4 ;  /* 0x000000010b0be824 */ /* 0x000fe200078e0a04 */
[----:B------:R-:W-:Y:S01]  /*0f20*/  ISETP.GE.AND P1, PT, R18, RZ, PT ;  /* 0x000000ff1200720c */ /* 0x000fe20003f26270 */
[----:B------:R-:W-:Y:S01]  /*0f30*/  IMAD.MOV R10, RZ, RZ, -R10 ;  /* 0x000000ffff0a7224 */ /* 0x000fe200078e0a0a */
[----:B------:R-:W-:Y:S01]  /*0f40*/  IABS R23, R16 ;  /* 0x0000001000177213 */ /* 0x000fe20000000000 */
[--C-:B------:R-:W-:Y:S01]  /*0f50*/  @!P2 IMAD.IADD R9, R9, 0x1, -R4.reuse ;  /* 0x000000010909a824 */ /* 0x100fe200078e0a04 */
[----:B------:R-:W-:Y:S01]  /*0f60*/  ISETP.GE.AND P2, PT, R12, RZ, PT ;  /* 0x000000ff0c00720c */ /* 0x000fe20003f46270 */
[----:B------:R-:W-:Y:S01]  /*0f70*/  @!P5 IMAD.IADD R13, R13, 0x1, -R4 ;  /* 0x000000010d0dd824 */ /* 0x000fe200078e0a04 */
[C---:B------:R-:W-:Y:S01]  /*0f80*/  ISETP.GT.U32.AND P6, PT, R4.reuse, R11, PT ;  /* 0x0000000b0400720c */ /* 0x040fe20003fc4070 */
[----:B------:R-:W-:Y:S01]  /*0f90*/  @!P4 IMAD.MOV R9, RZ, RZ, -R9 ;  /* 0x000000ffff09c224 */ /* 0x000fe200078e0a09 */
[----:B------:R-:W-:Y:S01]  /*0fa0*/  ISETP.GT.U32.AND P4, PT, R4, R15, PT ;  /* 0x0000000f0400720c */ /* 0x000fe20003f84070 */
[----:B------:R-:W-:Y:S01]  /*0fb0*/  IMAD.HI.U32 R12, R8, R21, RZ ;  /* 0x00000015080c7227 */ /* 0x000fe200078e00ff */
[----:B------:R-:W-:-:S02]  /*0fc0*/  ISETP.GT.U32.AND P5, PT, R4, R13, PT ;  /* 0x0000000d0400720c */ /* 0x000fc40003fa4070 */
[----:B------:R-:W-:Y:S01]  /*0fd0*/  LOP3.LUT R18, R24, 0x2a, RZ, 0xfc, !PT ;  /* 0x0000002a18127812 */ /* 0x000fe200078efcff */
[----:B------:R-:W-:Y:S01]  /*0fe0*/  IMAD.MOV R12, RZ, RZ, -R12 ;  /* 0x000000ffff0c7224 */ /* 0x000fe200078e0a0c */
[----:B------:R-:W-:Y:S01]  /*0ff0*/  R2UR UR10, R20 ;  /* 0x00000000140a72ca */ /* 0x000fe200000e0000 */
[C---:B------:R-:W-:Y:S01]  /*1000*/  IMAD R17, R4.reuse, R10, R19 ;  /* 0x0000000a04117224 */ /* 0x040fe200078e0213 */
[----:B------:R-:W-:Y:S01]  /*1010*/  IABS R27, R18 ;  /* 0x00000012001b7213 */ /* 0x000fe20000000000 */
[----:B------:R-:W-:Y:S01]  /*1020*/  IMAD R19, R4, R12, R21 ;  /* 0x0000000c04137224 */ /* 0x000fe200078e0215 */
[----:B------:R-:W-:Y:S01]  /*1030*/  R2UR UR11, R22 ;  /* 0x00000000160b72ca */ /* 0x000fe200000e0000 */
[----:B------:R-:W-:Y:S01]  /*1040*/  IMAD.HI.U32 R10, R8, R23, RZ ;  /* 0x00000017080a7227 */ /* 0x000fe200078e00ff */
[C---:B------:R-:W-:Y:S02]  /*1050*/  LOP3.LUT R223, R2.reuse, 0x50, RZ, 0x3c, !PT ;  /* 0x0000005002df7812 */ /* 0x040fe400078e3cff */
[C---:B------:R-:W-:Y:S01]  /*1060*/  LOP3.LUT R221, R2.reuse, 0x60, RZ, 0x3c, !PT ;  /* 0x0000006002dd7812 */ /* 0x040fe200078e3cff */
[--C-:B------:R-:W-:Y:S01]  /*1070*/  @!P4 IMAD.IADD R15, R15, 0x1, -R4.reuse ;  /* 0x000000010f0fc824 */ /* 0x100fe200078e0a04 */
[----:B------:R-:W-:Y:S01]  /*1080*/  LOP3.LUT R220, R2, 0x70, RZ, 0x3c, !PT ;  /* 0x0000007002dc7812 */ /* 0x000fe200078e3cff */
[----:B------:R-:W-:Y:S01]  /*1090*/  @!P5 IMAD.IADD R13, R13, 0x1, -R4 ;  /* 0x000000010d0dd824 */ /* 0x000fe200078e0a04 */
[C---:B------:R-:W-:Y:S01]  /*10a0*/  ISETP.GT.U32.AND P5, PT, R4.reuse, R17, PT ;  /* 0x000000110400720c */ /* 0x040fe20003fa4070 */
[----:B------:R-:W-:Y:S01]  /*10b0*/  IMAD.MOV R10, RZ, RZ, -R10 ;  /* 0x000000ffff0a7224 */ /* 0x000fe200078e0a0a */
[C---:B------:R-:W-:Y:S01]  /*10c0*/  ISETP.GT.U32.AND P4, PT, R4.reuse, R15, PT ;  /* 0x0000000f0400720c */ /* 0x040fe20003f84070 */
[----:B------:R-:W-:Y:S01]  /*10d0*/  @!P0 IMAD.MOV R13, RZ, RZ, -R13 ;  /* 0x000000ffff0d8224 */ /* 0x000fe200078e0a0d */
[C---:B------:R-:W-:Y:S01]  /*10e0*/  ISETP.GT.U32.AND P0, PT, R4.reuse, R19, PT ;  /* 0x000000130400720c */ /* 0x040fe20003f04070 */
[----:B------:R-:W-:Y:S01]  /*10f0*/  IMAD R21, R4, R10, R23 ;  /* 0x0000000a04157224 */ /* 0x000fe200078e0217 */
[----:B------:R-:W-:Y:S01]  /*1100*/  LOP3.LUT R219, R0, 0x20, RZ, 0x3c, !PT ;  /* 0x0000002000db7812 */ /* 0x000fe200078e3cff */
[--C-:B------:R-:W-:Y:S01]  /*1110*/  @!P6 IMAD.IADD R11, R11, 0x1, -R4.reuse ;  /* 0x000000010b0be824 */ /* 0x100fe200078e0a04 */
[----:B------:R-:W-:Y:S01]  /*1120*/  ISETP.GE.AND P6, PT, R14, RZ, PT ;  /* 0x000000ff0e00720c */ /* 0x000fe20003fc6270 */
[----:B------:R-:W-:Y:S01]  /*1130*/  IMAD R5, R5, UR4, RZ ;  /* 0x0000000405057c24 */ /* 0x000fe2000f8e02ff */
[----:B------:R-:W-:Y:S01]  /*1140*/  LOP3.LUT R14, R24, 0x2e, RZ, 0xfc, !PT ;  /* 0x0000002e180e7812 */ /* 0x000fe200078efcff */
[----:B------:R-:W-:Y:S01]  /*1150*/  @!P3 IMAD.MOV R11, RZ, RZ, -R11 ;  /* 0x000000ffff0bb224 */ /* 0x000fe200078e0a0b */
[----:B------:R-:W-:Y:S01]  /*1160*/  ISETP.GE.AND P3, PT, R16, RZ, PT ;  /* 0x000000ff1000720c */ /* 0x000fe20003f66270 */
[--C-:B------:R-:W-:Y:S01]  /*1170*/  @!P5 IMAD.IADD R17, R17, 0x1, -R4.reuse ;  /* 0x000000011111d824 */ /* 0x100fe200078e0a04 */
[----:B------:R-:W-:Y:S01]  /*1180*/  LOP3.LUT R16, R24, 0x2c, RZ, 0xfc, !PT ;  /* 0x0000002c18107812 */ /* 0x000fe200078efcff */
[--C-:B------:R-:W-:Y:S01]  /*1190*/  @!P4 IMAD.IADD R15, R15, 0x1, -R4.reuse ;  /* 0x000000010f0fc824 */ /* 0x100fe200078e0a04 */
[C---:B------:R-:W-:Y:S01]  /*11a0*/  ISETP.GT.U32.AND P4, PT, R4.reuse, R21, PT ;  /* 0x000000150400720c */ /* 0x040fe20003f84070 */
[--C-:B------:R-:W-:Y:S01]  /*11b0*/  @!P0 IMAD.IADD R19, R19, 0x1, -R4.reuse ;  /* 0x0000000113138824 */ /* 0x100fe200078e0a04 */
[----:B------:R-:W-:Y:S01]  /*11c0*/  IABS R23, R14 ;  /* 0x0000000e00177213 */ /* 0x000fe20000000000 */
[----:B------:R-:W-:Y:S01]  /*11d0*/  @!P1 IMAD.MOV R15, RZ, RZ, -R15 ;  /* 0x000000ffff0f9224 */ /* 0x000fe200078e0a0f */
[----:B------:R-:W-:Y:S01]  /*11e0*/  IABS R25, R16 ;  /* 0x0000001000197213 */ /* 0x000fe20000000000 */
[----:B------:R-:W-:Y:S01]  /*11f0*/  ULDC UR4, c[0x0][0x240] ;  /* 0x0000900000047ab9 */ /* 0x000fe20000000800 */
[----:B------:R-:W-:Y:S01]  /*1200*/  ISETP.GT.U32.AND P5, PT, R4, R17, PT ;  /* 0x000000110400720c */ /* 0x000fe20003fa4070 */
[----:B------:R-:W-:Y:S01]  /*1210*/  IMAD.HI.U32 R10, R8, R23, RZ ;  /* 0x00000017080a7227 */ /* 0x000fe200078e00ff */
[----:B------:R-:W-:Y:S01]  /*1220*/  ISETP.GT.U32.AND P0, PT, R4, R19, PT ;  /* 0x000000130400720c */ /* 0x000fe20003f04070 */
[----:B------:R-:W-:Y:S01]  /*1230*/  UIADD3.64 UR18, UR10, 0x2, URZ ;  /* 0x000000020a127897 */ /* 0x000fe2000fffe03f */
[----:B------:R-:W-:Y:S01]  /*1240*/  ISETP.GE.AND P1, PT, R14, RZ, PT ;  /* 0x000000ff0e00720c */ /* 0x000fe20003f26270 */
[----:B------:R-:W-:Y:S01]  /*1250*/  IMAD.HI.U32 R12, R8, R25, RZ ;  /* 0x00000019080c7227 */ /* 0x000fe200078e00ff */
[C---:B------:R-:W-:Y:S01]  /*1260*/  LOP3.LUT R218, R0.reuse, 0x40, RZ, 0x3c, !PT ;  /* 0x0000004000da7812 */ /* 0x040fe200078e3cff */
[----:B------:R-:W-:Y:S01]  /*1270*/  UIADD3.64 UR22, UR10, 0x4, URZ ;  /* 0x000000040a167897 */ /* 0x000fe2000fffe03f */
[----:B------:R-:W-:Y:S01]  /*1280*/  LOP3.LUT R216, R0, 0x60, RZ, 0x3c, !PT ;  /* 0x0000006000d87812 */ /* 0x000fe200078e3cff */
[----:B------:R-:W-:-:S02]  /*1290*/  @!P4 IMAD.IADD R21, R21, 0x1, -R4 ;  /* 0x000000011515c824 */ /* 0x000fc400078e0a04 */
[----:B------:R-:W-:Y:S02]  /*12a0*/  IMAD.MOV R10, RZ, RZ, -R10 ;  /* 0x000000ffff0a7224 */ /* 0x000fe400078e0a0a */
[----:B------:R-:W-:Y:S01]  /*12b0*/  IMAD.HI.U32 R14, R8, R27, RZ ;  /* 0x0000001b080e7227 */ /* 0x000fe200078e00ff */
[----:B------:R-:W-:-:S03]  /*12c0*/  ISETP.GT.U32.AND P4, PT, R4, R21, PT ;  /* 0x000000150400720c */ /* 0x000fc60003f84070 */
[----:B------:R-:W-:Y:S02]  /*12d0*/  IMAD.MOV R12, RZ, RZ, -R12 ;  /* 0x000000ffff0c7224 */ /* 0x000fe400078e0a0c */
[----:B------:R-:W-:Y:S01]  /*12e0*/  IMAD R23, R4, R10, R23 ;  /* 0x0000000a04177224 */ /* 0x000fe200078e0217 */
[----:B------:R-:W-:Y:S01]  /*12f0*/  LOP3.LUT R10, R24, 0x28, RZ, 0xfc, !PT ;  /* 0x00000028180a7812 */ /* 0x000fe200078efcff */
[----:B------:R-:W-:Y:S01]  /*1300*/  @!P5 IMAD.IADD R17, R17, 0x1, -R4 ;  /* 0x000000011111d824 */ /* 0x000fe200078e0a04 */
[----:B------:R-:W-:Y:S01]  /*1310*/  ISETP.GE.AND P5, PT, R16, RZ, PT ;  /* 0x000000ff1000720c */ /* 0x000fe20003fa6270 */
[----:B------:R-:W-:Y:S01]  /*1320*/  IMAD.MOV R14, RZ, RZ, -R14 ;  /* 0x000000ffff0e7224 */ /* 0x000fe200078e0a0e */
[----:B------:R-:W-:Y:S01]  /*1330*/  IABS R29, R10 ;  /* 0x0000000a001d7213 */ /* 0x000fe20000000000 */
[----:B------:R-:W-:Y:S01]  /*1340*/  IMAD R25, R4, R12, R25 ;  /* 0x0000000c04197224 */ /* 0x000fe200078e0219 */
[----:B------:R-:W-:Y:S01]  /*1350*/  LOP3.LUT R16, R24, 0x24, RZ, 0xfc, !PT ;  /* 0x0000002418107812 */ /* 0x000fe200078efcff */
[--C-:B------:R-:W-:Y:S01]  /*1360*/  @!P0 IMAD.IADD R19, R19, 0x1, -R4.reuse ;  /* 0x0000000113138824 */ /* 0x100fe200078e0a04 */
[C---:B------:R-:W-:Y:S01]  /*1370*/  ISETP.GT.U32.AND P0, PT, R4.reuse, R23, PT ;  /* 0x000000170400720c */ /* 0x040fe20003f04070 */
[----:B------:R-:W-:Y:S01]  /*1380*/  IMAD R27, R4, R14, R27 ;  /* 0x0000000e041b7224 */ /* 0x000fe200078e021b */
[----:B------:R-:W-:Y:S01]  /*1390*/  LOP3.LUT R14, R24, 0x26, RZ, 0xfc, !PT ;  /* 0x00000026180e7812 */ /* 0x000fe200078efcff */
[----:B------:R-:W-:Y:S01]  /*13a0*/  @!P2 IMAD.MOV R17, RZ, RZ, -R17 ;  /* 0x000000ffff11a224 */ /* 0x000fe200078e0a11 */
[C---:B------:R-:W-:Y:S01]  /*13b0*/  ISETP.GT.U32.AND P2, PT, R4.reuse, R25, PT ;  /* 0x000000190400720c */ /* 0x040fe20003f44070 */
[--C-:B------:R-:W-:Y:S01]  /*13c0*/  @!P4 IMAD.IADD R21, R21, 0x1, -R4.reuse ;  /* 0x000000011515c824 */ /* 0x100fe200078e0a04 */
[----:B------:R-:W-:Y:S01]  /*13d0*/  ISETP.GT.U32.AND P4, PT, R4, R27, PT ;  /* 0x0000001b0400720c */ /* 0x000fe20003f84070 */
[----:B------:R-:W-:Y:S01]  /*13e0*/  @!P6 IMAD.MOV R19, RZ, RZ, -R19 ;  /* 0x000000ffff13e224 */ /* 0x000fe200078e0a13 */
[----:B------:R-:W-:Y:S01]  /*13f0*/  IABS R31, R14 ;  /* 0x0000000e001f7213 */ /* 0x000fe20000000000 */
[----:B------:R-:W-:Y:S01]  /*1400*/  @!P3 IMAD.MOV R21, RZ, RZ, -R21 ;  /* 0x000000ffff15b224 */ /* 0x000fe200078e0a15 */
[----:B------:R-:W-:Y:S01]  /*1410*/  ISETP.GE.AND P6, PT, R18, RZ, PT ;  /* 0x000000ff1200720c */ /* 0x000fe20003fc6270 */
[----:B------:R-:W-:Y:S01]  /*1420*/  IMAD R240, R231, 0xb, RZ ;  /* 0x0000000be7f07824 */ /* 0x000fe200078e02ff */
[----:B------:R-:W-:Y:S01]  /*1430*/  IABS R33, R16 ;  /* 0x0000001000217213 */ /* 0x000fe20000000000 */
[----:B------:R-:W-:Y:S01]  /*1440*/  @!P0 IMAD.IADD R23, R23, 0x1, -R4 ;  /* 0x0000000117178824 */ /* 0x000fe200078e0a04 */
[----:B------:R-:W-:Y:S01]  /*1450*/  ISETP.GE.AND P0, PT, R10, RZ, PT ;  /* 0x000000ff0a00720c */ /* 0x000fe20003f06270 */
[----:B------:R-:W-:Y:S01]  /*1460*/  IMAD.HI.U32 R10, R8, R29, RZ ;  /* 0x0000001d080a7227 */ /* 0x000fe200078e00ff */
[----:B------:R-:W-:-:S03]  /*1470*/  LOP3.LUT R18, R24, 0x22, RZ, 0xfc, !PT ;  /* 0x0000002218127812 */ /* 0x000fc600078efcff */
[--C-:B------:R-:W-:Y:S01]  /*1480*/  @!P2 IMAD.IADD R25, R25, 0x1, -R4.reuse ;  /* 0x000000011919a824 */ /* 0x100fe200078e0a04 */
[C---:B------:R-:W-:Y:S01]  /*1490*/  ISETP.GT.U32.AND P2, PT, R4.reuse, R23, PT ;  /* 0x000000170400720c */ /* 0x040fe20003f44070 */
[----:B------:R-:W-:Y:S01]  /*14a0*/  @!P4 IMAD.IADD R27, R27, 0x1, -R4 ;  /* 0x000000011b1bc824 */ /* 0x000fe200078e0a04 */
[----:B------:R-:W-:Y:S01]  /*14b0*/  IABS R35, R18 ;  /* 0x0000001200237213 */ /* 0x000fe20000000000 */
[----:B------:R-:W-:Y:S01]  /*14c0*/  IMAD.MOV R12, RZ, RZ, -R10 ;  /* 0x000000ffff0c7224 */ /* 0x000fe200078e0a0a */
[----:B------:R-:W-:Y:S01]  /*14d0*/  ISETP.GT.U32.AND P4, PT, R4, R25, PT ;  /* 0x000000190400720c */ /* 0x000fe20003f84070 */
[----:B------:R-:W-:Y:S01]  /*14e0*/  IMAD.HI.U32 R10, R8, R31, RZ ;  /* 0x0000001f080a7227 */ /* 0x000fe200078e00ff */
[----:B------:R-:W-:-:S03]  /*14f0*/  ISETP.GT.U32.AND P3, PT, R4, R27, PT ;  /* 0x0000001b0400720c */ /* 0x000fc60003f64070 */
[C---:B------:R-:W-:Y:S02]  /*1500*/  IMAD R29, R4.reuse, R12, R29 ;  /* 0x0000000c041d7224 */ /* 0x040fe400078e021d */
[----:B------:R-:W-:Y:S02]  /*1510*/  IMAD.MOV R10, RZ, RZ, -R10 ;  /* 0x000000ffff0a7224 */ /* 0x000fe400078e0a0a */
[--C-:B------:R-:W-:Y:S01]  /*1520*/  @!P2 IMAD.IADD R23, R23, 0x1, -R4.reuse ;  /* 0x000000011717a824 */ /* 0x100fe200078e0a04 */
[C---:B------:R-:W-:Y:S01]  /*1530*/  ISETP.GT.U32.AND P2, PT, R4.reuse, R29, PT ;  /* 0x0000001d0400720c */ /* 0x040fe20003f44070 */
[----:B------:R-:W-:Y:S02]  /*1540*/  IMAD R31, R4, R10, R31 ;  /* 0x0000000a041f7224 */ /* 0x000fe400078e021f */
[----:B------:R-:W-:Y:S02]  /*1550*/  @!P4 IMAD.IADD R25, R25, 0x1, -R4 ;  /* 0x000000011919c824 */ /* 0x000fe400078e0a04 */
[----:B------:R-:W-:Y:S01]  /*1560*/  IMAD.HI.U32 R10, R8, R33, RZ ;  /* 0x00000021080a7227 */ /* 0x000fe200078e00ff */
[----:B------:R-:W-:-:S03]  /*1570*/  ISETP.GT.U32.AND P4, PT, R4, R31, PT ;  /* 0x0000001f0400720c */ /* 0x000fc60003f84070 */
[----:B------:R-:W-:Y:S02]  /*1580*/  IMAD.MOV R12, RZ, RZ, -R10 ;  /* 0x000000ffff0c7224 */ /* 0x000fe400078e0a0a */
[----:B------:R-:W-:Y:S02]  /*1590*/  @!P1 IMAD.MOV R23, RZ, RZ, -R23 ;  /* 0x000000ffff179224 */ /* 0x000fe400078e0a17 */
[----:B------:R-:W-:Y:S01]  /*15a0*/  @!P2 IMAD.IADD R29, R29, 0x1, -R4 ;  /* 0x000000011d1da824 */ /* 0x000fe200078e0a04 */
[----:B------:R-:W-:Y:S01]  /*15b0*/  ISETP.GE.AND P2, PT, R16, RZ, PT ;  /* 0x000000ff1000720c */ /* 0x000fe20003f46270 */
[----:B------:R-:W-:-:S03]  /*15c0*/  IMAD.HI.U32 R10, R8, R35, RZ ;  /* 0x00000023080a7227 */ /* 0x000fc600078e00ff */
[C---:B------:R-:W-:Y:S01]  /*15d0*/  ISETP.GT.U32.AND P1, PT, R4.reuse, R29, PT ;  /* 0x0000001d0400720c */ /* 0x040fe20003f24070 */
[----:B------:R-:W-:Y:S02]  /*15e0*/  @!P4 IMAD.IADD R31, R31, 0x1, -R4 ;  /* 0x000000011f1fc824 */ /* 0x000fe400078e0a04 */
[C---:B------:R-:W-:Y:S02]  /*15f0*/  IMAD R33, R4.reuse, R12, R33 ;  /* 0x0000000c04217224 */ /* 0x040fe400078e0221 */
[----:B------:R-:W-:Y:S01]  /*1600*/  IMAD.MOV R12, RZ, RZ, -R10 ;  /* 0x000000ffff0c7224 */ /* 0x000fe200078e0a0a */
[----:B------:R-:W-:Y:S01]  /*1610*/  ISETP.GT.U32.AND P4, PT, R4, R31, PT ;  /* 0x0000001f0400720c */ /* 0x000fe20003f84070 */
[----:B------:R-:W-:-:S04]  /*1620*/  IMAD.HI.U32 R10, R8, R37, RZ ;  /* 0x00000025080a7227 */ /* 0x000fc800078e00ff */
[C---:B------:R-:W-:Y:S02]  /*1630*/  IMAD R35, R4.reuse, R12, R35 ;  /* 0x0000000c04237224 */ /* 0x040fe400078e0223 */
[----:B------:R-:W-:Y:S02]  /*1640*/  IMAD.MOV R10, RZ, RZ, -R10 ;  /* 0x000000ffff0a7224 */ /* 0x000fe400078e0a0a */
[--C-:B------:R-:W-:Y:S01]  /*1650*/  @!P1 IMAD.IADD R29, R29, 0x1, -R4.reuse ;  /* 0x000000011d1d9824 */ /* 0x100fe200078e0a04 */
[C---:B------:R-:W-:Y:S01]  /*1660*/  ISETP.GT.U32.AND P1, PT, R4.reuse, R35, PT ;  /* 0x000000230400720c */ /* 0x040fe20003f24070 */
[----:B------:R-:W-:Y:S01]  /*1670*/  IMAD R37, R4, R10, R37 ;  /* 0x0000000a04257224 */ /* 0x000fe200078e0225 */
[----:B------:R-:W-:Y:S01]  /*1680*/  LOP3.LUT R10, R24, 0x1e, RZ, 0xfc, !PT ;  /* 0x0000001e180a7812 */ /* 0x000fe200078efcff */
[--C-:B------:R-:W-:Y:S02]  /*1690*/  @!P4 IMAD.IADD R31, R31, 0x1, -R4.reuse ;  /* 0x000000011f1fc824 */ /* 0x100fe400078e0a04 */
[----:B------:R-:W-:Y:S01]  /*16a0*/  @!P5 IMAD.MOV R25, RZ, RZ, -R25 ;  /* 0x000000ffff19d224 */ /* 0x000fe200078e0a19 */
[C---:B------:R-:W-:Y:S01]  /*16b0*/  ISETP.GT.U32.AND P4, PT, R4.reuse, R37, PT ;  /* 0x000000250400720c */ /* 0x040fe20003f84070 */
[--C-:B------:R-:W-:Y:S01]  /*16c0*/  @!P3 IMAD.IADD R27, R27, 0x1, -R4.reuse ;  /* 0x000000011b1bb824 */ /* 0x100fe200078e0a04 */
[----:B------:R-:W-:Y:S01]  /*16d0*/  ISETP.GT.U32.AND P5, PT, R4, R33, PT ;  /* 0x000000210400720c */ /* 0x000fe20003fa4070 */
[----:B------:R-:W-:Y:S01]  /*16e0*/  @!P0 IMAD.MOV R29, RZ, RZ, -R29 ;  /* 0x000000ffff1d8224 */ /* 0x000fe200078e0a1d */
[----:B------:R-:W-:Y:S01]  /*16f0*/  ISETP.GE.AND P3, PT, R14, RZ, PT ;  /* 0x000000ff0e00720c */ /* 0x000fe20003f66270 */
[----:B------:R-:W-:Y:S01]  /*1700*/  @!P6 IMAD.MOV R27, RZ, RZ, -R27 ;  /* 0x000000ffff1be224 */ /* 0x000fe200078e0a1b */
[----:B------:R-:W-:Y:S01]  /*1710*/  LOP3.LUT R14, R24, 0x1c, RZ, 0xfc, !PT ;  /* 0x0000001c180e7812 */ /* 0x000fe200078efcff */
[--C-:B------:R-:W-:Y:S01]  /*1720*/  @!P1 IMAD.IADD R35, R35, 0x1, -R4.reuse ;  /* 0x0000000123239824 */ /* 0x100fe200078e0a04 */
[----:B------:R-:W-:Y:S01]  /*1730*/  ISETP.GE.AND P6, PT, R18, RZ, PT ;  /* 0x000000ff1200720c */ /* 0x000fe20003fc6270 */
[C---:B------:R-:W-:Y:S01]  /*1740*/  IMAD R239, R231.reuse, 0xa, RZ ;  /* 0x0000000ae7ef7824 */ /* 0x040fe200078e02ff */
[----:B------:R-:W-:Y:S01]  /*1750*/  IABS R41, R14 ;  /* 0x0000000e00297213 */ /* 0x000fe20000000000 */
[----:B------:R-:W-:Y:S01]  /*1760*/  IMAD R238, R231, 0x9, RZ ;  /* 0x00000009e7ee7824 */ /* 0x000fe200078e02ff */
[----:B------:R-:W-:Y:S01]  /*1770*/  IABS R39, R10 ;  /* 0x0000000a00277213 */ /* 0x000fe20000000000 */
[--C-:B------:R-:W-:Y:S01]  /*1780*/  @!P4 IMAD.IADD R37, R37, 0x1, -R4.reuse ;  /* 0x000000012525c824 */ /* 0x100fe200078e0a04 */
[----:B------:R-:W-:Y:S01]  /*1790*/  ISETP.GT.U32.AND P4, PT, R4, R35, PT ;  /* 0x000000230400720c */ /* 0x000fe20003f84070 */
[----:B------:R-:W-:Y:S01]  /*17a0*/  @!P5 IMAD.IADD R33, R33, 0x1, -R4 ;  /* 0x000000012121d824 */ /* 0x000fe200078e0a04 */
[----:B------:R-:W-:Y:S01]  /*17b0*/  ISETP.GE.AND P1, PT, R10, RZ, PT ;  /* 0x000000ff0a00720c */ /* 0x000fe20003f26270 */
[----:B------:R-:W-:Y:S01]  /*17c0*/  IMAD.HI.U32 R12, R8, R41, RZ ;  /* 0x00000029080c7227 */ /* 0x000fe200078e00ff */
[----:B------:R-:W-:-:S02]  /*17d0*/  ISETP.GE.AND P5, PT, R26, RZ, PT ;  /* 0x000000ff1a00720c */ /* 0x000fc40003fa6270 */
[----:B------:R-:W-:Y:S01]  /*17e0*/  ISETP.GT.U32.AND P0, PT, R4, R33, PT ;  /* 0x000000210400720c */ /* 0x000fe20003f04070 */
[----:B------:R-:W-:Y:S01]  /*17f0*/  IMAD.MOV R12, RZ, RZ, -R12 ;  /* 0x000000ffff0c7224 */ /* 0x000fe200078e0a0c */
[----:B------:R-:W-:Y:S01]  /*1800*/  LOP3.LUT R18, R24, 0x14, RZ, 0xfc, !PT ;  /* 0x0000001418127812 */ /* 0x000fe200078efcff */
[----:B------:R-:W-:Y:S01]  /*1810*/  IMAD.HI.U32 R10, R8, R39, RZ ;  /* 0x00000027080a7227 */ /* 0x000fe200078e00ff */
[----:B------:R-:W-:Y:S02]  /*1820*/  LOP3.LUT R26, R24, 0x10, RZ, 0xfc, !PT ;  /* 0x00000010181a7812 */ /* 0x000fe400078efcff */
[----:B------:R-:W-:Y:S01]  /*1830*/  IABS R49, R18 ;  /* 0x0000001200317213 */ /* 0x000fe20000000000 */
[----:B------:R-:W-:Y:S01]  /*1840*/  IMAD R41, R4, R12, R41 ;  /* 0x0000000c04297224 */ /* 0x000fe200078e0229 */
[----:B------:R-:W-:Y:S01]  /*1850*/  LOP3.LUT R12, R24, 0x18, RZ, 0xfc, !PT ;  /* 0x00000018180c7812 */ /* 0x000fe200078efcff */
[----:B------:R-:W-:Y:S01]  /*1860*/  @!P4 IMAD.IADD R35, R35, 0x1, -R4 ;  /* 0x000000012323c824 */ /* 0x000fe200078e0a04 */
[----:B------:R-:W-:Y:S01]  /*1870*/  IABS R53, R26 ;  /* 0x0000001a00357213 */ /* 0x000fe20000000000 */
[----:B------:R-:W-:Y:S01]  /*1880*/  IMAD.MOV R10, RZ, RZ, -R10 ;  /* 0x000000ffff0a7224 */ /* 0x000fe200078e0a0a */
[----:B------:R-:W-:Y:S01]  /*1890*/  IABS R45, R12 ;  /* 0x0000000c002d7213 */ /* 0x000fe20000000000 */
[----:B------:R-:W-:Y:S01]  /*18a0*/  @!P6 IMAD.MOV R35, RZ, RZ, -R35 ;  /* 0x000000ffff23e224 */ /* 0x000fe200078e0a23 */
[----:B------:R-:W-:Y:S01]  /*18b0*/  ISETP.GT.U32.AND P6, PT, R4, R41, PT ;  /* 0x000000290400720c */ /* 0x000fe20003fc4070 */
[----:B------:R-:W-:Y:S01]  /*18c0*/  @!P0 IMAD.IADD R33, R33, 0x1, -R4 ;  /* 0x0000000121218824 */ /* 0x000fe200078e0a04 */
[----:B------:R-:W-:Y:S01]  /*18d0*/  ISETP.GE.AND P0, PT, R14, RZ, PT ;  /* 0x000000ff0e00720c */ /* 0x000fe20003f06270 */
[----:B------:R-:W-:Y:S01]  /*18e0*/  IMAD R39, R4, R10, R39 ;  /* 0x0000000a04277224 */ /* 0x000fe200078e0227 */
[C---:B------:R-:W-:Y:S01]  /*18f0*/  LOP3.LUT R10, R24.reuse, 0x1a, RZ, 0xfc, !PT ;  /* 0x0000001a180a7812 */ /* 0x040fe200078efcff */
[----:B------:R-:W-:Y:S01]  /*1900*/  @!P2 IMAD.MOV R33, RZ, RZ, -R33 ;  /* 0x000000ffff21a224 */ /* 0x000fe200078e0a21 */
[----:B------:R-:W-:Y:S01]  /*1910*/  LOP3.LUT R14, R24, 0x16, RZ, 0xfc, !PT ;  /* 0x00000016180e7812 */ /* 0x000fe200078efcff */
[----:B------:R-:W-:Y:S01]  /*1920*/  @!P3 IMAD.MOV R31, RZ, RZ, -R31 ;  /* 0x000000ffff1fb224 */ /* 0x000fe200078e0a1f */
[----:B------:R-:W-:Y:S01]  /*1930*/  ISETP.GT.U32.AND P2, PT, R4, R39, PT ;  /* 0x000000270400720c */ /* 0x000fe20003f44070 */
[----:B------:R-:W-:Y:S01]  /*1940*/  IMAD.HI.U32 R16, R8, R49, RZ ;  /* 0x0000003108107227 */ /* 0x000fe200078e00ff */
[----:B------:R-:W-:-:S02]  /*1950*/  ISETP.GT.U32.AND P3, PT, R4, R37, PT ;  /* 0x000000250400720c */ /* 0x000fc40003f64070 */
[----:B------:R-:W-:Y:S01]  /*1960*/  IABS R43, R10 ;  /* 0x0000000a002b7213 */ /* 0x000fe20000000000 */
[----:B------:R-:W-:Y:S01]  /*1970*/  @!P6 IMAD.IADD R41, R41, 0x1, -R4 ;  /* 0x000000012929e824 */ /* 0x000fe200078e0a04 */
[----:B------:R-:W-:Y:S01]  /*1980*/  ISETP.GE.AND P4, PT, R10, RZ, PT ;  /* 0x000000ff0a00720c */ /* 0x000fe20003f86270 */
[----:B------:R-:W-:Y:S01]  /*1990*/  IMAD.MOV R16, RZ, RZ, -R16 ;  /* 0x000000ffff107224 */ /* 0x000fe200078e0a10 */
[----:B------:R-:W-:Y:S01]  /*19a0*/  IABS R47, R14 ;  /* 0x0000000e002f7213 */ /* 0x000fe20000000000 */
[----:B------:R-:W-:Y:S01]  /*19b0*/  IMAD.HI.U32 R10, R8, R43, RZ ;  /* 0x0000002b080a7227 */ /* 0x000fe200078e00ff */
[----:B------:R-:W-:-:S03]  /*19c0*/  ISETP.GT.U32.AND P6, PT, R4, R41, PT ;  /* 0x000000290400720c */ /* 0x000fc60003fc4070 */
[----:B------:R-:W-:Y:S02]  /*19d0*/  @!P2 IMAD.IADD R39, R39, 0x1, -R4 ;  /* 0x000000012727a824 */ /* 0x000fe400078e0a04 */
[----:B------:R-:W-:Y:S02]  /*19e0*/  IMAD.MOV R10, RZ, RZ, -R10 ;  /* 0x000000ffff0a7224 */ /* 0x000fe400078e0a0a */
[----:B------:R-:W-:Y:S01]  /*19f0*/  @!P3 IMAD.IADD R37, R37, 0x1, -R4 ;  /* 0x000000012525b824 */ /* 0x000fe200078e0a04 */
[C---:B------:R-:W-:Y:S01]  /*1a00*/  ISETP.GT.U32.AND P2, PT, R4.reuse, R39, PT ;  /* 0x000000270400720c */ /* 0x040fe20003f44070 */
[----:B------:R-:W-:Y:S01]  /*1a10*/  IMAD R43, R4, R10, R43 ;  /* 0x0000000a042b7224 */ /* 0x000fe200078e022b */
[----:B------:R-:W-:Y:S01]  /*1a20*/  ISETP.GE.AND P3, PT, R12, RZ, PT ;  /* 0x000000ff0c00720c */ /* 0x000fe20003f66270 */
[----:B------:R-:W-:Y:S01]  /*1a30*/  IMAD.HI.U32 R12, R8, R45, RZ ;  /* 0x0000002d080c7227 */ /* 0x000fe200078e00ff */
[----:B------:R-:W-:-:S03]  /*1a40*/  LOP3.LUT R10, R24, 0x12, RZ, 0xfc, !PT ;  /* 0x00000012180a7812 */ /* 0x000fc600078efcff */
[----:B------:R-:W-:Y:S01]  /*1a50*/  @!P6 IMAD.IADD R41, R41, 0x1, -R4 ;  /* 0x000000012929e824 */ /* 0x000fe200078e0a04 */
[----:B------:R-:W-:Y:S01]  /*1a60*/  ISETP.GT.U32.AND P6, PT, R4, R43, PT ;  /* 0x0000002b0400720c */ /* 0x000fe20003fc4070 */
[----:B------:R-:W-:Y:S01]  /*1a70*/  IMAD.MOV R12, RZ, RZ, -R12 ;  /* 0x000000ffff0c7224 */ /* 0x000fe200078e0a0c */
[----:B------:R-:W-:Y:S01]  /*1a80*/  IABS R51, R10 ;  /* 0x0000000a00337213 */ /* 0x000fe20000000000 */
[----:B------:R-:W-:Y:S01]  /*1a90*/  @!P5 IMAD.MOV R37, RZ, RZ, -R37 ;  /* 0x000000ffff25d224 */ /* 0x000fe200078e0a25 */
[----:B------:R-:W-:Y:S01]  /*1aa0*/  ISETP.GE.AND P5, PT, R14, RZ, PT ;  /* 0x000000ff0e00720c */ /* 0x000fe20003fa6270 */
[----:B------:R-:W-:Y:S01]  /*1ab0*/  @!P2 IMAD.IADD R39, R39, 0x1, -R4 ;  /* 0x000000012727a824 */ /* 0x000fe200078e0a04 */
[----:B------:R-:W-:Y:S01]  /*1ac0*/  ISETP.GE.AND P2, PT, R18, RZ, PT ;  /* 0x000000ff1200720c */ /* 0x000fe20003f46270 */
[----:B------:R-:W-:Y:S02]  /*1ad0*/  IMAD R45, R4, R12, R45 ;  /* 0x0000000c042d7224 */ /* 0x000fe400078e022d */
[----:B------:R-:W-:-:S02]  /*1ae0*/  @!P1 IMAD.MOV R39, RZ, RZ, -R39 ;  /* 0x000000ffff279224 */ /* 0x000fc400078e0a27 */
[----:B------:R-:W-:Y:S01]  /*1af0*/  IMAD.HI.U32 R14, R8, R47, RZ ;  /* 0x0000002f080e7227 */ /* 0x000fe200078e00ff */
[----:B------:R-:W-:-:S03]  /*1b00*/  ISETP.GT.U32.AND P1, PT, R4, R45, PT ;  /* 0x0000002d0400720c */ /* 0x000fc60003f24070 */
[----:B------:R-:W-:Y:S02]  /*1b10*/  @!P6 IMAD.IADD R43, R43, 0x1, -R4 ;  /* 0x000000012b2be824 */ /* 0x000fe400078e0a04 */
[----:B------:R-:W-:Y:S02]  /*1b20*/  IMAD.MOV R14, RZ, RZ, -R14 ;  /* 0x000000ffff0e7224 */ /* 0x000fe400078e0a0e */
[C---:B------:R-:W-:Y:S01]  /*1b30*/  IMAD R49, R4.reuse, R16, R49 ;  /* 0x0000001004317224 */ /* 0x040fe200078e0231 */
[C---:B------:R-:W-:Y:S01]  /*1b40*/  ISETP.GT.U32.AND P6, PT, R4.reuse, R43, PT ;  /* 0x0000002b0400720c */ /* 0x040fe20003fc4070 */
[----:B------:R-:W-:Y:S02]  /*1b50*/  IMAD R47, R4, R14, R47 ;  /* 0x0000000e042f7224 */ /* 0x000fe400078e022f */
[----:B------:R-:W-:-:S04]  /*1b60*/  IMAD.HI.U32 R12, R8, R53, RZ ;  /* 0x00000035080c7227 */ /* 0x000fc800078e00ff */
[----:B------:R-:W-:Y:S02]  /*1b70*/  @!P1 IMAD.IADD R45, R45, 0x1, -R4 ;  /* 0x000000012d2d9824 */ /* 0x000fe400078e0a04 */
[----:B------:R-:W-:Y:S02]  /*1b80*/  IMAD.MOV R12, RZ, RZ, -R12 ;  /* 0x000000ffff0c7224 */ /* 0x000fe400078e0a0c */
[----:B------:R-:W-:Y:S01]  /*1b90*/  @!P0 IMAD.MOV R41, RZ, RZ, -R41 ;  /* 0x000000ffff298224 */ /* 0x000fe200078e0a29 */
[C---:B------:R-:W-:Y:S01]  /*1ba0*/  ISETP.GT.U32.AND P1, PT, R4.reuse, R45, PT ;  /* 0x0000002d0400720c */ /* 0x040fe20003f24070 */
[----:B------:R-:W-:Y:S01]  /*1bb0*/  @!P6 IMAD.IADD R43, R43, 0x1, -R4 ;  /* 0x000000012b2be824 */ /* 0x000fe200078e0a04 */
[C---:B------:R-:W-:Y:S01]  /*1bc0*/  ISETP.GT.U32.AND P6, PT, R4.reuse, R47, PT ;  /* 0x0000002f0400720c */ /* 0x040fe20003fc4070 */
[----:B------:R-:W-:Y:S01]  /*1bd0*/  IMAD R53, R4, R12, R53 ;  /* 0x0000000c04357224 */ /* 0x000fe200078e0235 */
[----:B------:R-:W-:Y:S01]  /*1be0*/  ISETP.GE.AND P0, PT, R10, RZ, PT ;  /* 0x000000ff0a00720c */ /* 0x000fe20003f06270 */
[----:B------:R-:W-:-:S02]  /*1bf0*/  @!P4 IMAD.MOV R43, RZ, RZ, -R43 ;  /* 0x000000ffff2bc224 */ /* 0x000fc400078e0a2b */
[----:B------:R-:W-:-:S04]  /*1c00*/  IMAD.HI.U32 R10, R8, R51, RZ ;  /* 0x00000033080a7227 */ /* 0x000fc800078e00ff */
[----:B------:R-:W-:-:S04]  /*1c10*/  IMAD.HI.U32 R14, R8, R55, RZ ;  /* 0x00000037080e7227 */ /* 0x000fc800078e00ff */
[--C-:B------:R-:W-:Y:S01]  /*1c20*/  @!P1 IMAD.IADD R45, R45, 0x1, -R4.reuse ;  /* 0x000000012d2d9824 */ /* 0x100fe200078e0a04 */
[----:B------:R-:W-:Y:S01]  /*1c30*/  ISETP.GT.U32.AND P1, PT, R4, R49, PT ;  /* 0x000000310400720c */ /* 0x000fe20003f24070 */
[----:B------:R-:W-:Y:S01]  /*1c40*/  @!P6 IMAD.IADD R47, R47, 0x1, -R4 ;  /* 0x000000012f2fe824 */ /* 0x000fe200078e0a04 */
[----:B------:R-:W-:Y:S01]  /*1c50*/  ISETP.GE.AND P6, PT, R24, RZ, PT ;  /* 0x000000ff1800720c */ /* 0x000fe20003fc6270 */
[----:B------:R-:W-:Y:S02]  /*1c60*/  IMAD.MOV R18, RZ, RZ, -R10 ;  /* 0x000000ffff127224 */ /* 0x000fe400078e0a0a */
[----:B------:R-:W-:Y:S01]  /*1c70*/  IMAD.HI.U32 R10, R8, R61, RZ ;  /* 0x0000003d080a7227 */ /* 0x000fe200078e00ff */
[----:B------:R-:W-:-:S03]  /*1c80*/  ISETP.GT.U32.AND P4, PT, R4, R47, PT ;  /* 0x0000002f0400720c */ /* 0x000fc60003f84070 */
[----:B------:R-:W-:Y:S02]  /*1c90*/  IMAD.MOV R14, RZ, RZ, -R14 ;  /* 0x000000ffff0e7224 */ /* 0x000fe400078e0a0e */
[----:B------:R-:W-:-:S04]  /*1ca0*/  IMAD.HI.U32 R16, R8, R59, RZ ;  /* 0x0000003b08107227 */ /* 0x000fc800078e00ff */
[--C-:B------:R-:W-:Y:S02]  /*1cb0*/  @!P1 IMAD.IADD R49, R49, 0x1, -R4.reuse ;  /* 0x0000000131319824 */ /* 0x100fe400078e0a04 */
[----:B------:R-:W-:Y:S01]  /*1cc0*/  IMAD R51, R4, R18, R51 ;  /* 0x0000001204337224 */ /* 0x000fe200078e0233 */
[----:B------:R-:W-:Y:S01]  /*1cd0*/  LOP3.LUT R18, R24, 0x4, RZ, 0xfc, !PT ;  /* 0x0000000418127812 */ /* 0x000fe200078efcff */
[----:B------:R-:W-:Y:S01]  /*1ce0*/  @!P4 IMAD.IADD R47, R47, 0x1, -R4 ;  /* 0x000000012f2fc824 */ /* 0x000fe200078e0a04 */
[C---:B------:R-:W-:Y:S01]  /*1cf0*/  ISETP.GT.U32.AND P1, PT, R4.reuse, R49, PT ;  /* 0x000000310400720c */ /* 0x040fe20003f24070 */
[----:B------:R-:W-:Y:S01]  /*1d00*/  IMAD.MOV R10, RZ, RZ, -R10 ;  /* 0x000000ffff0a7224 */ /* 0x000fe200078e0a0a */
[C---:B------:R-:W-:Y:S01]  /*1d10*/  ISETP.GT.U32.AND P4, PT, R4.reuse, R53, PT ;  /* 0x000000350400720c */ /* 0x040fe20003f84070 */
[----:B------:R-:W-:Y:S01]  /*1d20*/  IMAD R55, R4, R14, R55 ;  /* 0x0000000e04377224 */ /* 0x000fe200078e0237 */
[----:B------:R-:W-:Y:S01]  /*1d30*/  LOP3.LUT R14, R24, 0x8, RZ, 0xfc, !PT ;  /* 0x00000008180e7812 */ /* 0x000fe200078efcff */
[----:B------:R-:W-:Y:S01]  /*1d40*/  IMAD.MOV R16, RZ, RZ, -R16 ;  /* 0x000000ffff107224 */ /* 0x000fe200078e0a10 */
[----:B------:R-:W-:Y:S01]  /*1d50*/  IABS R67, R18 ;  /* 0x0000001200437213 */ /* 0x000fe20000000000 */
[----:B------:R-:W-:Y:S01]  /*1d60*/  @!P3 IMAD.MOV R45, RZ, RZ, -R45 ;  /* 0x000000ffff2db224 */ /* 0x000fe200078e0a2d */
[C---:B------:R-:W-:Y:S01]  /*1d70*/  ISETP.GT.U32.AND P3, PT, R4.reuse, R51, PT ;  /* 0x000000330400720c */ /* 0x040fe20003f64070 */
[C---:B------:R-:W-:Y:S01]  /*1d80*/  IMAD R61, R4.reuse, R10, R61 ;  /* 0x0000000a043d7224 */ /* 0x040fe200078e023d */
[----:B------:R-:W-:Y:S01]  /*1d90*/  IABS R63, R14 ;  /* 0x0000000e003f7213 */ /* 0x000fe20000000000 */
[----:B------:R-:W-:Y:S01]  /*1da0*/  IMAD R59, R4, R16, R59 ;  /* 0x00000010043b7224 */ /* 0x000fe200078e023b */
[----:B------:R-:W-:Y:S01]  /*1db0*/  LOP3.LUT R16, R24, 0x6, RZ, 0xfc, !PT ;  /* 0x0000000618107812 */ /* 0x000fe200078efcff */
[--C-:B------:R-:W-:Y:S01]  /*1dc0*/  @!P1 IMAD.IADD R49, R49, 0x1, -R4.reuse ;  /* 0x0000000131319824 */ /* 0x100fe200078e0a04 */
[C---:B------:R-:W-:Y:S01]  /*1dd0*/  ISETP.GT.U32.AND P1, PT, R4.reuse, R55, PT ;  /* 0x000000370400720c */ /* 0x040fe20003f24070 */
[----:B------:R-:W-:Y:S01]  /*1de0*/  @!P4 IMAD.IADD R53, R53, 0x1, -R4 ;  /* 0x000000013535c824 */ /* 0x000fe200078e0a04 */
[----:B------:R-:W-:Y:S01]  /*1df0*/  ISETP.GT.U32.AND P4, PT, R4, R61, PT ;  /* 0x0000003d0400720c */ /* 0x000fe20003f84070 */
[----:B------:R-:W-:Y:S01]  /*1e00*/  IMAD.HI.U32 R10, R8, R63, RZ ;  /* 0x0000003f080a7227 */ /* 0x000fe200078e00ff */
[----:B------:R-:W-:-:S03]  /*1e10*/  IABS R65, R16 ;  /* 0x0000001000417213 */ /* 0x000fc60000000000 */
[----:B------:R-:W-:Y:S01]  /*1e20*/  @!P3 IMAD.IADD R51, R51, 0x1, -R4 ;  /* 0x000000013333b824 */ /* 0x000fe200078e0a04 */
[----:B------:R-:W-:Y:S01]  /*1e30*/  ISETP.GT.U32.AND P3, PT, R4, R59, PT ;  /* 0x0000003b0400720c */ /* 0x000fe20003f64070 */
[----:B------:R-:W-:-:S04]  /*1e40*/  IMAD.HI.U32 R12, R8, R65, RZ ;  /* 0x00000041080c7227 */ /* 0x000fc800078e00ff */
[----:B------:R-:W-:Y:S01]  /*1e50*/  @!P1 IMAD.IADD R55, R55, 0x1, -R4 ;  /* 0x0000000137379824 */ /* 0x000fe200078e0a04 */
[C---:B------:R-:W-:Y:S01]  /*1e60*/  ISETP.GT.U32.AND P1, PT, R4.reuse, R51, PT ;  /* 0x000000330400720c */ /* 0x040fe20003f24070 */
[----:B------:R-:W-:Y:S02]  /*1e70*/  IMAD.MOV R12, RZ, RZ, -R12 ;  /* 0x000000ffff0c7224 */ /* 0x000fe400078e0a0c */
[----:B------:R-:W-:Y:S01]  /*1e80*/  @!P4 IMAD.IADD R61, R61, 0x1, -R4 ;  /* 0x000000013d3dc824 */ /* 0x000fe200078e0a04 */
[C---:B------:R-:W-:Y:S01]  /*1e90*/  ISETP.GT.U32.AND P4, PT, R4.reuse, R55, PT ;  /* 0x000000370400720c */ /* 0x040fe20003f84070 */
[----:B------:R-:W-:Y:S02]  /*1ea0*/  IMAD R65, R4, R12, R65 ;  /* 0x0000000c04417224 */ /* 0x000fe400078e0241 */
[----:B------:R-:W-:-:S04]  /*1eb0*/  IMAD.HI.U32 R12, R8, R71, RZ ;  /* 0x00000047080c7227 */ /* 0x000fc800078e00ff */
[----:B------:R-:W-:Y:S02]  /*1ec0*/  IMAD.MOV R10, RZ, RZ, -R10 ;  /* 0x000000ffff0a7224 */ /* 0x000fe400078e0a0a */
[----:B------:R-:W-:Y:S02]  /*1ed0*/  IMAD.MOV R12, RZ, RZ, -R12 ;  /* 0x000000ffff0c7224 */ /* 0x000fe400078e0a0c */
[C---:B------:R-:W-:Y:S02]  /*1ee0*/  IMAD R63, R4.reuse, R10, R63 ;  /* 0x0000000a043f7224 */ /* 0x040fe400078e023f */
[C---:B------:R-:W-:Y:S02]  /*1ef0*/  IMAD R71, R4.reuse, R12, R71 ;  /* 0x0000000c04477224 */ /* 0x040fe400078e0247 */
[--C-:B------:R-:W-:Y:S01]  /*1f00*/  @!P1 IMAD.IADD R51, R51, 0x1, -R4.reuse ;  /* 0x0000000133339824 */ /* 0x100fe200078e0a04 */
[C---:B------:R-:W-:Y:S01]  /*1f10*/  ISETP.GT.U32.AND P1, PT, R4.reuse, R63, PT ;  /* 0x0000003f0400720c */ /* 0x040fe20003f24070 */
[--C-:B------:R-:W-:Y:S01]  /*1f20*/  @!P3 IMAD.IADD R59, R59, 0x1, -R4.reuse ;  /* 0x000000013b3bb824 */ /* 0x100fe200078e0a04 */
[C---:B------:R-:W-:Y:S01]  /*1f30*/  ISETP.GT.U32.AND P3, PT, R4.reuse, R53, PT ;  /* 0x000000350400720c */ /* 0x040fe20003f64070 */
[----:B------:R-:W-:Y:S01]  /*1f40*/  @!P5 IMAD.MOV R47, RZ, RZ, -R47 ;  /* 0x000000ffff2fd224 */ /* 0x000fe200078e0a2f */
[C---:B------:R-:W-:Y:S01]  /*1f50*/  ISETP.GT.U32.AND P5, PT, R4.reuse, R61, PT ;  /* 0x0000003d0400720c */ /* 0x040fe20003fa4070 */
[----:B------:R-:W-:Y:S01]  /*1f60*/  @!P4 IMAD.IADD R55, R55, 0x1, -R4 ;  /* 0x000000013737c824 */ /* 0x000fe200078e0a04 */
[----:B------:R-:W-:Y:S01]  /*1f70*/  ISETP.GT.U32.AND P4, PT, R4, R71, PT ;  /* 0x000000470400720c */ /* 0x000fe20003f84070 */
[----:B------:R-:W-:-:S04]  /*1f80*/  IMAD.HI.U32 R10, R8, R67, RZ ;  /* 0x00000043080a7227 */ /* 0x000fc800078e00ff */
[----:B------:R-:W-:-:S04]  /*1f90*/  IMAD.HI.U32 R8, R8, R69, RZ ;  /* 0x0000004508087227 */ /* 0x000fc800078e00ff */
[----:B------:R-:W-:Y:S01]  /*1fa0*/  @!P2 IMAD.MOV R49, RZ, RZ, -R49 ;  /* 0x000000ffff31a224 */ /* 0x000fe200078e0a31 */
[C---:B------:R-:W-:Y:S01]  /*1fb0*/  ISETP.GT.U32.AND P2, PT, R4.reuse, R59, PT ;  /* 0x0000003b0400720c */ /* 0x040fe20003f44070 */
[----:B------:R-:W-:Y:S02]  /*1fc0*/  IMAD.MOV R10, RZ, RZ, -R10 ;  /* 0x000000ffff0a7224 */ /* 0x000fe400078e0a0a */
[----:B------:R-:W-:Y:S02]  /*1fd0*/  IMAD.MOV R8, RZ, RZ, -R8 ;  /* 0x000000ffff087224 */ /* 0x000fe400078e0a08 */
[C---:B------:R-:W-:Y:S02]  /*1fe0*/  IMAD R67, R4.reuse, R10, R67 ;  /* 0x0000000a04437224 */ /* 0x040fe400078e0243 */
[----:B------:R-:W-:Y:S02]  /*1ff0*/  IMAD R69, R4, R8, R69 ;  /* 0x0000000804457224 */ /* 0x000fe400078e0245 */
[--C-:B------:R-:W-:Y:S01]  /*2000*/  @!P1 IMAD.IADD R63, R63, 0x1, -R4.reuse ;  /* 0x000000013f3f9824 */ /* 0x100fe200078e0a04 */
[----:B------:R-:W-:Y:S01]  /*2010*/  ISETP.GE.AND P1, PT, R28, RZ, PT ;  /* 0x000000ff1c00720c */ /* 0x000fe20003f26270 */
[--C-:B------:R-:W-:Y:S01]  /*2020*/  @!P3 IMAD.IADD R53, R53, 0x1, -R4.reuse ;  /* 0x000000013535b824 */ /* 0x100fe200078e0a04 */
[C---:B------:R-:W-:Y:S01]  /*2030*/  ISETP.GT.U32.AND P3, PT, R4.reuse, R65, PT ;  /* 0x000000410400720c */ /* 0x040fe20003f64070 */
[--C-:B------:R-:W-:Y:S01]  /*2040*/  @!P5 IMAD.IADD R61, R61, 0x1, -R4.reuse ;  /* 0x000000013d3dd824 */ /* 0x100fe200078e0a04 */
[C---:B------:R-:W-:Y:S01]  /*2050*/  ISETP.GT.U32.AND P5, PT, R4.reuse, R67, PT ;  /* 0x000000430400720c */ /* 0x040fe20003fa4070 */
[--C-:B------:R-:W-:Y:S01]  /*2060*/  @!P4 IMAD.IADD R71, R71, 0x1, -R4.reuse ;  /* 0x000000014747c824 */ /* 0x100fe200078e0a04 */
[----:B------:R-:W-:Y:S01]  /*2070*/  ISETP.GT.U32.AND P4, PT, R4, R69, PT ;  /* 0x000000450400720c */ /* 0x000fe20003f84070 */
[----:B------:R-:W-:Y:S01]  /*2080*/  @!P2 IMAD.IADD R59, R59, 0x1, -R4 ;  /* 0x000000013b3ba824 */ /* 0x000fe200078e0a04 */
[----:B------:R-:W-:Y:S01]  /*2090*/  ISETP.GE.AND P2, PT, R26, RZ, PT ;  /* 0x000000ff1a00720c */ /* 0x000fe20003f46270 */
[----:B------:R-:W-:Y:S01]  /*20a0*/  @!P0 IMAD.MOV R51, RZ, RZ, -R51 ;  /* 0x000000ffff338224 */ /* 0x000fe200078e0a33 */
[----:B------:R-:W-:Y:S01]  /*20b0*/  ISETP.GE.AND P0, PT, R30, RZ, PT ;  /* 0x000000ff1e00720c */ /* 0x000fe20003f06270 */
[----:B------:R-:W-:-:S02]  /*20c0*/  IMAD.U32 R8, RZ, RZ, UR12 ;  /* 0x0000000cff087e24 */ /* 0x000fc4000f8e00ff */
[----:B------:R-:W-:Y:S01]  /*20d0*/  @!P1 IMAD.MOV R55, RZ, RZ, -R55 ;  /* 0x000000ffff379224 */ /* 0x000fe200078e0a37 */
[C---:B------:R-:W-:Y:S01]  /*20e0*/  ISETP.GT.U32.AND P1, PT, R4.reuse, R71, PT ;  /* 0x000000470400720c */ /* 0x040fe20003f24070 */
[--C-:B------:R-:W-:Y:S01]  /*20f0*/  @!P3 IMAD.IADD R65, R65, 0x1, -R4.reuse ;  /* 0x000000014141b824 */ /* 0x100fe200078e0a04 */
[----:B------:R-:W-:Y:S01]  /*2100*/  ISETP.GT.U32.AND P3, PT, R4, R63, PT ;  /* 0x0000003f0400720c */ /* 0x000fe20003f64070 */
[----:B------:R-:W-:Y:S01]  /*2110*/  @!P5 IMAD.IADD R67, R67, 0x1, -R4 ;  /* 0x000000014343d824 */ /* 0x000fe200078e0a04 */
[----:B------:R-:W-:Y:S01]  /*2120*/  SHF.R.U32.HI R8, RZ, 0x4, R8 ;  /* 0x00000004ff087819 */ /* 0x000fe20000011608 */
[--C-:B------:R-:W-:Y:S01]  /*2130*/  @!P4 IMAD.IADD R69, R69, 0x1, -R4.reuse ;  /* 0x000000014545c824 */ /* 0x100fe200078e0a04 */
[----:B------:R-:W-:Y:S01]  /*2140*/  ISETP.GE.AND P4, PT, R14, RZ, PT ;  /* 0x000000ff0e00720c */ /* 0x000fe20003f86270 */
[----:B------:R-:W-:Y:S01]  /*2150*/  @!P2 IMAD.MOV R53, RZ, RZ, -R53 ;  /* 0x000000ffff35a224 */ /* 0x000fe200078e0a35 */
[C---:B------:R-:W-:Y:S01]  /*2160*/  ISETP.GT.U32.AND P2, PT, R4.reuse, R65, PT ;  /* 0x000000410400720c */ /* 0x040fe20003f44070 */
[----:B------:R-:W-:Y:S01]  /*2170*/  @!P0 IMAD.MOV R59, RZ, RZ, -R59 ;  /* 0x000000ffff3b8224 */ /* 0x000fe200078e0a3b */
[C---:B------:R-:W-:Y:S01]  /*2180*/  ISETP.GT.U32.AND P5, PT, R4.reuse, R67, PT ;  /* 0x000000430400720c */ /* 0x040fe20003fa4070 */
[----:B------:R-:W-:Y:S01]  /*2190*/  IMAD.SHL.U32 R237, R231, 0x8, RZ ;  /* 0x00000008e7ed7824 */ /* 0x000fe200078e00ff */
[----:B------:R-:W-:Y:S01]  /*21a0*/  ISETP.GT.U32.AND P0, PT, R4, R69, PT ;  /* 0x000000450400720c */ /* 0x000fe20003f04070 */
[--C-:B------:R-:W-:Y:S01]  /*21b0*/  @!P1 IMAD.IADD R71, R71, 0x1, -R4.reuse ;  /* 0x0000000147479824 */ /* 0x100fe200078e0a04 */
[----:B------:R-:W-:Y:S01]  /*21c0*/  ISETP.GE.AND P1, PT, R16, RZ, PT ;  /* 0x000000ff1000720c */ /* 0x000fe20003f26270 */
[----:B------:R-:W-:Y:S01]  /*21d0*/  @!P3 IMAD.IADD R63, R63, 0x1, -R4 ;  /* 0x000000013f3fb824 */ /* 0x000fe200078e0a04 */
[----:B------:R-:W-:Y:S01]  /*21e0*/  SGXT.U32 R215, R8, 0xe ;  /* 0x0000000e08d7781a */ /* 0x000fe20000000000 */
[----:B------:R-:W-:Y:S01]  /*21f0*/  IMAD.MOV.U32 R8, RZ, RZ, RZ ;  /* 0x000000ffff087224 */ /* 0x000fe200078e00ff */
[----:B------:R-:W-:Y:S01]  /*2200*/  ISETP.GE.AND P3, PT, R32, RZ, PT ;  /* 0x000000ff2000720c */ /* 0x000fe20003f66270 */
[----:B------:R-:W-:-:S02]  /*2210*/  @!P4 IMAD.MOV R63, RZ, RZ, -R63 ;  /* 0x000000ffff3fc224 */ /* 0x000fc400078e0a3f */
[--C-:B------:R-:W-:Y:S01]  /*2220*/  @!P2 IMAD.IADD R65, R65, 0x1, -R4.reuse ;  /* 0x000000014141a824 */ /* 0x100fe200078e0a04 */
[----:B------:R-:W-:Y:S01]  /*2230*/  IADD3 R10, P2, R215, 0x80, RZ ;  /* 0x00000080d70a7810 */ /* 0x000fe20007f5e0ff */
[--C-:B------:R-:W-:Y:S01]  /*2240*/  @!P5 IMAD.IADD R67, R67, 0x1, -R4.reuse ;  /* 0x000000014343d824 */ /* 0x100fe200078e0a04 */
[----:B------:R-:W-:Y:S01]  /*2250*/  ISETP.GE.AND P5, PT, R18, RZ, PT ;  /* 0x000000ff1200720c */ /* 0x000fe20003fa6270 */
[----:B------:R-:W-:Y:S01]  /*2260*/  @!P0 IMAD.IADD R69, R69, 0x1, -R4 ;  /* 0x0000000145458824 */ /* 0x000fe200078e0a04 */
[----:B------:R-:W-:Y:S01]  /*2270*/  ISETP.NE.AND P0, PT, R57, RZ, PT ;  /* 0x000000ff3900720c */ /* 0x000fe20003f05270 */
[----:B------:R-:W-:Y:S01]  /*2280*/  @!P1 IMAD.MOV R65, RZ, RZ, -R65 ;  /* 0x000000ffff419224 */ /* 0x000fe200078e0a41 */
[----:B------:R-:W-:Y:S01]  /*2290*/  LOP3.LUT R4, RZ, R57, RZ, 0x33, !PT ;  /* 0x00000039ff047212 */ /* 0x000fe200078e33ff */
[----:B------:R-:W-:Y:S01]  /*22a0*/  @!P6 IMAD.MOV R71, RZ, RZ, -R71 ;  /* 0x000000ffff47e224 */ /* 0x000fe200078e0a47 */
[----:B------:R-:W-:Y:S01]  /*22b0*/  IADD3.X R8, R8, 0x40000040, RZ, P2, !PT ;  /* 0x4000004008087810 */ /* 0x000fe200017fe4ff */
[----:B------:R-:W-:Y:S01]  /*22c0*/  @!P3 IMAD.MOV R61, RZ, RZ, -R61 ;  /* 0x000000ffff3db224 */ /* 0x000fe200078e0a3d */
[----:B------:R-:W-:Y:S01]  /*22d0*/  ISETP.GE.AND P2, PT, R34, RZ, PT ;  /* 0x000000ff2200720c */ /* 0x000fe20003f46270 */
[C---:B------:R-:W-:Y:S01]  /*22e0*/  IMAD R236, R231.reuse, 0x7, RZ ;  /* 0x00000007e7ec7824 */ /* 0x040fe200078e02ff */
[C---:B------:R-:W-:Y:S01]  /*22f0*/  SEL R13, R4.reuse, R13, !P0 ;  /* 0x0000000d040d7207 */ /* 0x040fe20004000000 */
[----:B------:R-:W-:Y:S01]  /*2300*/  IMAD R235, R231, 0x6, RZ ;  /* 0x00000006e7eb7824 */ /* 0x000fe200078e02ff */
[C---:B------:R-:W-:Y:S01]  /*2310*/  SEL R7, R4.reuse, R7, !P0 ;  /* 0x0000000704077207 */ /* 0x040fe20004000000 */
[----:B------:R-:W-:Y:S01]  /*2320*/  @!P5 IMAD.MOV R67, RZ, RZ, -R67 ;  /* 0x000000ffff43d224 */ /* 0x000fe200078e0a43 */
[----:B------:R-:W-:Y:S01]  /*2330*/  LEA R148, P1, R5, UR16, 0x1 ;  /* 0x0000001005947c11 */ /* 0x000fe2000f8208ff */
[----:B------:R-:W-:Y:S01]  /*2340*/  IMAD R13, R13, UR4, RZ ;  /* 0x000000040d0d7c24 */ /* 0x000fe2000f8e02ff */
[C---:B------:R-:W-:Y:S01]  /*2350*/  SEL R9, R4.reuse, R9, !P0 ;  /* 0x0000000904097207 */ /* 0x040fe20004000000 */
[----:B------:R-:W-:Y:S01]  /*2360*/  IMAD R7, R7, UR4, RZ ;  /* 0x0000000407077c24 */ /* 0x000fe2000f8e02ff */
[C---:B------:R-:W-:Y:S01]  /*2370*/  SEL R11, R4.reuse, R11, !P0 ;  /* 0x0000000b040b7207 */ /* 0x040fe20004000000 */
[----:B------:R-:W-:Y:S01]  /*2380*/  IMAD R234, R231, 0x5, RZ ;  /* 0x00000005e7ea7824 */ /* 0x000fe200078e02ff */
[C---:B------:R-:W-:Y:S01]  /*2390*/  SEL R27, R4.reuse, R27, !P0 ;  /* 0x0000001b041b7207 */ /* 0x040fe20004000000 */
[----:B------:R-:W-:Y:S01]  /*23a0*/  IMAD R9, R9, UR4, RZ ;  /* 0x0000000409097c24 */ /* 0x000fe2000f8e02ff */
[----:B------:R-:W-:Y:S01]  /*23b0*/  LEA.HI.X.SX32 R149, R5, UR17, 0x1, P1 ;  /* 0x0000001105957c11 */ /* 0x000fe200088f0eff */
[----:B------:R-:W-:Y:S01]  /*23c0*/  ULDC.64 UR16, c[0x0][0x218] ;  /* 0x0000860000107ab9 */ /* 0x000fe20000000a00 */
[C---:B------:R-:W-:Y:S01]  /*23d0*/  SEL R15, R4.reuse, R15, !P0 ;  /* 0x0000000f040f7207 */ /* 0x040fe20004000000 */
[----:B------:R-:W-:Y:S01]  /*23e0*/  IMAD R11, R11, UR4, RZ ;  /* 0x000000040b0b7c24 */ /* 0x000fe2000f8e02ff */
[C---:B------:R-:W-:Y:S01]  /*23f0*/  SEL R17, R4.reuse, R17, !P0 ;  /* 0x0000001104117207 */ /* 0x040fe20004000000 */
[----:B------:R-:W-:Y:S01]  /*2400*/  IMAD R27, R27, UR4, RZ ;  /* 0x000000041b1b7c24 */ /* 0x000fe2000f8e02ff */
[C---:B------:R-:W-:Y:S01]  /*2410*/  SEL R19, R4.reuse, R19, !P0 ;  /* 0x0000001304137207 */ /* 0x040fe20004000000 */
[----:B------:R-:W-:Y:S01]  /*2420*/  @!P2 IMAD.MOV R69, RZ, RZ, -R69 ;  /* 0x000000ffff45a224 */ /* 0x000fe200078e0a45 */
[C---:B------:R-:W-:Y:S01]  /*2430*/  SEL R21, R4.reuse, R21, !P0 ;  /* 0x0000001504157207 */ /* 0x040fe20004000000 */
[----:B------:R-:W-:Y:S01]  /*2440*/  IMAD R15, R15, UR4, RZ ;  /* 0x000000040f0f7c24 */ /* 0x000fe2000f8e02ff */
[C---:B------:R-:W-:Y:S01]  /*2450*/  SEL R23, R4.reuse, R23, !P0 ;  /* 0x0000001704177207 */ /* 0x040fe20004000000 */
[----:B------:R-:W-:Y:S01]  /*2460*/  IMAD R17, R17, UR4, RZ ;  /* 0x0000000411117c24 */ /* 0x000fe2000f8e02ff */
[C---:B------:R-:W-:Y:S01]  /*2470*/  SEL R25, R4.reuse, R25, !P0 ;  /* 0x0000001904197207 */ /* 0x040fe20004000000 */
[----:B------:R-:W-:Y:S01]  /*2480*/  IMAD R19, R19, UR4, RZ ;  /* 0x0000000413137c24 */ /* 0x000fe2000f8e02ff */
[C---:B------:R-:W-:Y:S01]  /*2490*/  SEL R41, R4.reuse, R41, !P0 ;  /* 0x0000002904297207 */ /* 0x040fe20004000000 */
[----:B------:R-:W-:Y:S01]  /*24a0*/  IMAD R21, R21, UR4, RZ ;  /* 0x0000000415157c24 */ /* 0x000fe2000f8e02ff */
[----:B------:R-:W-:Y:S01]  /*24b0*/  LEA R205, P1, R13, UR16, 0x1 ;  /* 0x000000100dcd7c11 */ /* 0x000fe2000f8208ff */
[----:B------:R-:W-:Y:S01]  /*24c0*/  IMAD R23, R23, UR4, RZ ;  /* 0x0000000417177c24 */ /* 0x000fe2000f8e02ff */
[----:B------:R-:W-:Y:S01]  /*24d0*/  LEA R214, P4, R7, UR16, 0x1 ;  /* 0x0000001007d67c11 */ /* 0x000fe2000f8808ff */
[----:B------:R-:W-:Y:S01]  /*24e0*/  IMAD R25, R25, UR4, RZ ;  /* 0x0000000419197c24 */ /* 0x000fe2000f8e02ff */
[----:B------:R-:W-:Y:S01]  /*24f0*/  LEA.HI.X.SX32 R204, R13, UR17, 0x1, P1 ;  /* 0x000000110dcc7c11 */ /* 0x000fe200088f0eff */
[----:B------:R-:W-:Y:S01]  /*2500*/  IMAD R41, R41, UR4, RZ ;  /* 0x0000000429297c24 */ /* 0x000fe2000f8e02ff */
[C---:B------:R-:W-:Y:S01]  /*2510*/  SEL R29, R4.reuse, R29, !P0 ;  /* 0x0000001d041d7207 */ /* 0x040fe20004000000 */
[C---:B------:R-:W-:Y:S01]  /*2520*/  IMAD.SHL.U32 R233, R231.reuse, 0x4, RZ ;  /* 0x00000004e7e97824 */ /* 0x040fe200078e00ff */
[C---:B------:R-:W-:Y:S01]  /*2530*/  SEL R31, R4.reuse, R31, !P0 ;  /* 0x0000001f041f7207 */ /* 0x040fe20004000000 */
[----:B------:R-:W-:Y:S01]  /*2540*/  IMAD R232, R231, 0x3, RZ ;  /* 0x00000003e7e87824 */ /* 0x000fe200078e02ff */
        /* <DEDUP_REMOVED lines=8> */
[----:B------:R-:W-:Y:S01]  /*25d0*/  SEL R55, R4, R55, !P0 ;  /* 0x0000003704377207 */ /* 0x000fe20004000000 */
[----:B------:R-:W-:Y:S01]  /*25e0*/  IMAD R37, R37, UR4, RZ ;  /* 0x0000000425257c24 */ /* 0x000fe2000f8e02ff */
[----:B------:R-:W-:Y:S01]  /*25f0*/  LEA R211, P3, R9, UR16, 0x1 ;  /* 0x0000001009d37c11 */ /* 0x000fe2000f8608ff */
[----:B------:R-:W-:Y:S01]  /*2600*/  IMAD R39, R39, UR4, RZ ;  /* 0x0000000427277c24 */ /* 0x000fe2000f8e02ff */
[----:B------:R-:W-:Y:S01]  /*2610*/  LEA R209, P2, R11, UR16, 0x1 ;  /* 0x000000100bd17c11 */ /* 0x000fe2000f8408ff */
[----:B------:R-:W-:Y:S01]  /*2620*/  IMAD R55, R55, UR4, RZ ;  /* 0x0000000437377c24 */ /* 0x000fe2000f8e02ff */
[----:B------:R-:W-:-:S02]  /*2630*/  LEA.HI.X.SX32 R213, R7, UR17, 0x1, P4 ;  /* 0x0000001107d57c11 */ /* 0x000fc4000a0f0eff */
[----:B------:R-:W-:Y:S02]  /*2640*/  CS2R R56, SRZ ;  /* 0x0000000000387805 */ /* 0x000fe4000001ff00 */
[----:B------:R-:W-:Y:S01]  /*2650*/  LEA R171, P1, R27, UR16, 0x1 ;  /* 0x000000101bab7c11 */ /* 0x000fe2000f8208ff */
[----:B------:R-:W0:Y:S01]  /*2660*/  LDC R7, c[0x0][0x23c] ;  /* 0x00008f00ff077b82 */ /* 0x000e220000000800 */
[C---:B------:R-:W-:Y:S01]  /*2670*/  SEL R43, R4.reuse, R43, !P0 ;  /* 0x0000002b042b7207 */ /* 0x040fe20004000000 */
[----:B------:R-:W-:Y:S01]  /*2680*/  IMAD.SHL.U32 R231, R231, 0x2, RZ ;  /* 0x00000002e7e77824 */ /* 0x000fe200078e00ff */
[C---:B------:R-:W-:Y:S02]  /*2690*/  SEL R45, R4.reuse, R45, !P0 ;  /* 0x0000002d042d7207 */ /* 0x040fe40004000000 */
        /* <DEDUP_REMOVED lines=22> */
[----:B------:R-:W-:Y:S01]  /*2800*/  LEA.HI.X.SX32 R210, R9, UR17, 0x1, P3 ;  /* 0x0000001109d27c11 */ /* 0x000fe200098f0eff */
[----:B------:R-:W-:Y:S01]  /*2810*/  IMAD R69, R69, UR4, RZ ;  /* 0x0000000445457c24 */ /* 0x000fe2000f8e02ff */
[----:B------:R-:W-:Y:S01]  /*2820*/  LEA.HI.X.SX32 R208, R11, UR17, 0x1, P2 ;  /* 0x000000110bd07c11 */ /* 0x000fe200090f0eff */
[----:B------:R-:W-:Y:S01]  /*2830*/  IMAD R4, R4, UR4, RZ ;  /* 0x0000000404047c24 */ /* 0x000fe2000f8e02ff */
[----:B------:R-:W-:Y:S01]  /*2840*/  LEA.HI.X.SX32 R170, R27, UR17, 0x1, P1 ;  /* 0x000000111baa7c11 */ /* 0x000fe200088f0eff */
[----:B------:R-:W-:Y:S01]  /*2850*/  ULDC UR4, c[0x0][0x230] ;  /* 0x00008c0000047ab9 */ /* 0x000fe20000000800 */
[----:B------:R-:W-:-:S02]  /*2860*/  LEA R203, P0, R15, UR16, 0x1 ;  /* 0x000000100fcb7c11 */ /* 0x000fc4000f8008ff */
[----:B------:R-:W-:Y:S02]  /*2870*/  CS2R R70, SRZ ;  /* 0x0000000000467805 */ /* 0x000fe4000001ff00 */
[----:B------:R-:W-:Y:S02]  /*2880*/  LEA R200, P6, R17, UR16, 0x1 ;  /* 0x0000001011c87c11 */ /* 0x000fe4000f8c08ff */
[----:B------:R-:W-:Y:S02]  /*2890*/  CS2R R26, SRZ ;  /* 0x00000000001a7805 */ /* 0x000fe4000001ff00 */
[----:B------:R-:W-:Y:S01]  /*28a0*/  LEA R197, P5, R19, UR16, 0x1 ;  /* 0x0000001013c57c11 */ /* 0x000fe2000f8a08ff */
[----:B------:R-:W-:Y:S01]  /*28b0*/  IMAD.U32 R5, RZ, RZ, UR4 ;  /* 0x00000004ff057e24 */ /* 0x000fe2000f8e00ff */
[----:B------:R-:W-:Y:S01]  /*28c0*/  LEA R195, P4, R21, UR16, 0x1 ;  /* 0x0000001015c37c11 */ /* 0x000fe2000f8808ff */
[----:B0-----:R-:W-:Y:S01]  /*28d0*/  IMAD.SHL.U32 R206, R7, 0x40, RZ ;  /* 0x0000004007ce7824 */ /* 0x001fe200078e00ff */
[----:B------:R-:W-:-:S02]  /*28e0*/  LEA R175, P3, R23, UR16, 0x1 ;  /* 0x0000001017af7c11 */ /* 0x000fc4000f8608ff */
[----:B------:R-:W-:Y:S02]  /*28f0*/  LEA R173, P2, R25, UR16, 0x1 ;  /* 0x0000001019ad7c11 */ /* 0x000fe4000f8408ff */
[----:B------:R-:W-:Y:S02]  /*2900*/  LEA R194, P1, R41, UR16, 0x1 ;  /* 0x0000001029c27c11 */ /* 0x000fe4000f8208ff */
[----:B------:R-:W-:Y:S02]  /*2910*/  LEA.HI.X.SX32 R201, R15, UR17, 0x1, P0 ;  /* 0x000000110fc97c11 */ /* 0x000fe400080f0eff */
[----:B------:R-:W-:Y:S02]  /*2920*/  LEA.HI.X.SX32 R199, R17, UR17, 0x1, P6 ;  /* 0x0000001111c77c11 */ /* 0x000fe4000b0f0eff */
[----:B------:R-:W-:Y:S02]  /*2930*/  LEA.HI.X.SX32 R196, R19, UR17, 0x1, P5 ;  /* 0x0000001113c47c11 */ /* 0x000fe4000a8f0eff */
[----:B------:R-:W-:-:S02]  /*2940*/  LEA.HI.X.SX32 R176, R21, UR17, 0x1, P4 ;  /* 0x0000001115b07c11 */ /* 0x000fc4000a0f0eff */
[----:B------:R-:W-:Y:S02]  /*2950*/  LEA.HI.X.SX32 R174, R23, UR17, 0x1, P3 ;  /* 0x0000001117ae7c11 */ /* 0x000fe400098f0eff */
[----:B------:R-:W-:Y:S02]  /*2960*/  LEA.HI.X.SX32 R172, R25, UR17, 0x1, P2 ;  /* 0x0000001119ac7c11 */ /* 0x000fe400090f0eff */
[----:B------:R-:W-:Y:S02]  /*2970*/  CS2R R24, SRZ ;  /* 0x0000000000187805 */ /* 0x000fe4000001ff00 */
[----:B------:R-:W-:Y:S02]  /*2980*/  LEA.HI.X.SX32 R128, R41, UR17, 0x1, P1 ;  /* 0x0000001129807c11 */ /* 0x000fe400088f0eff */
[----:B------:R-:W-:Y:S02]  /*2990*/  CS2R R40, SRZ ;  /* 0x0000000000287805 */ /* 0x000fe4000001ff00 */
[----:B------:R-:W-:-:S02]  /*29a0*/  LEA R169, P0, R29, UR16, 0x1 ;  /* 0x000000101da97c11 */ /* 0x000fc4000f8008ff */
[----:B------:R-:W-:Y:S02]  /*29b0*/  LEA R167, P6, R31, UR16, 0x1 ;  /* 0x000000101fa77c11 */ /* 0x000fe4000f8c08ff */
[----:B------:R-:W-:Y:S02]  /*29c0*/  LEA R189, P5, R33, UR16, 0x1 ;  /* 0x0000001021bd7c11 */ /* 0x000fe4000f8a08ff */
[----:B------:R-:W-:Y:S02]  /*29d0*/  LEA R191, P4, R35, UR16, 0x1 ;  /* 0x0000001023bf7c11 */ /* 0x000fe4000f8808ff */
[----:B------:R-:W-:Y:S02]  /*29e0*/  LEA R193, P3, R37, UR16, 0x1 ;  /* 0x0000001025c17c11 */ /* 0x000fe4000f8608ff */
[----:B------:R-:W-:Y:S02]  /*29f0*/  LEA R158, P2, R39, UR16, 0x1 ;  /* 0x00000010279e7c11 */ /* 0x000fe4000f8408ff */
[----:B------:R-:W-:-:S02]  /*2a00*/  LEA R143, P1, R55, UR16, 0x1 ;  /* 0x00000010378f7c11 */ /* 0x000fc4000f8208ff */
[----:B------:R-:W-:Y:S02]  /*2a10*/  LEA.HI.X.SX32 R168, R29, UR17, 0x1, P0 ;  /* 0x000000111da87c11 */ /* 0x000fe400080f0eff */
[----:B------:R-:W-:Y:S02]  /*2a20*/  CS2R R28, SRZ ;  /* 0x00000000001c7805 */ /* 0x000fe4000001ff00 */
[----:B------:R-:W-:Y:S02]  /*2a30*/  LEA.HI.X.SX32 R166, R31, UR17, 0x1, P6 ;  /* 0x000000111fa67c11 */ /* 0x000fe4000b0f0eff */
[----:B------:R-:W-:Y:S02]  /*2a40*/  CS2R R30, SRZ ;  /* 0x00000000001e7805 */ /* 0x000fe4000001ff00 */
[----:B------:R-:W-:Y:S02]  /*2a50*/  LEA.HI.X.SX32 R164, R33, UR17, 0x1, P5 ;  /* 0x0000001121a47c11 */ /* 0x000fe4000a8f0eff */
[----:B------:R-:W-:-:S02]  /*2a60*/  CS2R R32, SRZ ;  /* 0x0000000000207805 */ /* 0x000fc4000001ff00 */
        /* <DEDUP_REMOVED lines=8> */
[----:B------:R-:W-:Y:S02]  /*2af0*/  R2UR UR8, R10 ;  /* 0x000000000a0872ca */ /* 0x000fe400000e0000 */
[----:B------:R-:W-:Y:S02]  /*2b00*/  R2UR UR9, R8 ;  /* 0x00000000080972ca */ /* 0x000fe400000e0000 */
[----:B------:R-:W-:Y:S02]  /*2b10*/  LEA R133, P0, R43, UR16, 0x1 ;  /* 0x000000102b857c11 */ /* 0x000fe4000f8008ff */
[----:B------:R-:W-:-:S02]  /*2b20*/  LEA R125, P6, R45, UR16, 0x1 ;  /* 0x000000102d7d7c11 */ /* 0x000fc4000f8c08ff */
[----:B------:R-:W-:Y:S02]  /*2b30*/  LEA R135, P5, R47, UR16, 0x1 ;  /* 0x000000102f877c11 */ /* 0x000fe4000f8a08ff */
[----:B------:R-:W-:Y:S02]  /*2b40*/  LEA R137, P4, R49, UR16, 0x1 ;  /* 0x0000001031897c11 */ /* 0x000fe4000f8808ff */
[----:B------:R-:W-:Y:S02]  /*2b50*/  LEA R141, P3, R51, UR16, 0x1 ;  /* 0x00000010338d7c11 */ /* 0x000fe4000f8608ff */
[----:B------:R-:W-:Y:S01]  /*2b60*/  LEA R130, P2, R53, UR16, 0x1 ;  /* 0x0000001035827c11 */ /* 0x000fe2000f8408ff */
[----:B------:R-:W-:Y:S01]  /*2b70*/  UIADD3.64 UR20, UR8, 0x100, URZ ;  /* 0x0000010008147897 */ /* 0x000fe2000fffe03f */
[----:B------:R-:W-:Y:S01]  /*2b80*/  LEA R154, P1, R4, UR16, 0x1 ;  /* 0x00000010049a7c11 */ /* 0x000fe2000f8208ff */
[----:B------:R-:W-:Y:S01]  /*2b90*/  UIADD3.64 UR24, UR8, 0x180, URZ ;  /* 0x0000018008187897 */ /* 0x000fe2000fffe03f */
[----:B------:R-:W-:-:S02]  /*2ba0*/  LEA.HI.X.SX32 R132, R43, UR17, 0x1, P0 ;  /* 0x000000112b847c11 */ /* 0x000fc400080f0eff */
[----:B------:R-:W-:Y:S02]  /*2bb0*/  CS2R R42, SRZ ;  /* 0x00000000002a7805 */ /* 0x000fe4000001ff00 */
[----:B------:R-:W-:Y:S02]  /*2bc0*/  LEA.HI.X.SX32 R124, R45, UR17, 0x1, P6 ;  /* 0x000000112d7c7c11 */ /* 0x000fe4000b0f0eff */
[----:B------:R-:W-:Y:S02]  /*2bd0*/  CS2R R44, SRZ ;  /* 0x00000000002c7805 */ /* 0x000fe4000001ff00 */
[----:B------:R-:W-:Y:S02]  /*2be0*/  LEA.HI.X.SX32 R134, R47, UR17, 0x1, P5 ;  /* 0x000000112f867c11 */ /* 0x000fe4000a8f0eff */
[----:B------:R-:W-:Y:S02]  /*2bf0*/  CS2R R46, SRZ ;  /* 0x00000000002e7805 */ /* 0x000fe4000001ff00 */
[----:B------:R-:W-:-:S02]  /*2c00*/  LEA.HI.X.SX32 R136, R49, UR17, 0x1, P4 ;  /* 0x0000001131887c11 */ /* 0x000fc4000a0f0eff */
[----:B------:R-:W-:Y:S02]  /*2c10*/  CS2R R48, SRZ ;  /* 0x0000000000307805 */ /* 0x000fe4000001ff00 */
[----:B------:R-:W-:Y:S02]  /*2c20*/  LEA.HI.X.SX32 R140, R51, UR17, 0x1, P3 ;  /* 0x00000011338c7c11 */ /* 0x000fe400098f0eff */
[----:B------:R-:W-:Y:S02]  /*2c30*/  CS2R R50, SRZ ;  /* 0x0000000000327805 */ /* 0x000fe4000001ff00 */
[----:B------:R-:W-:Y:S02]  /*2c40*/  LEA.HI.X.SX32 R131, R53, UR17, 0x1, P2 ;  /* 0x0000001135837c11 */ /* 0x000fe400090f0eff */
[----:B------:R-:W-:Y:S02]  /*2c50*/  CS2R R52, SRZ ;  /* 0x0000000000347805 */ /* 0x000fe4000001ff00 */
[----:B------:R-:W-:Y:S01]  /*2c60*/  LEA.HI.X.SX32 R155, R4, UR17, 0x1, P1 ;  /* 0x00000011049b7c11 */ /* 0x000fe200088f0eff */
[----:B------:R-:W-:Y:S01]  /*2c70*/  UIADD3.64 UR28, UR8, 0x200, URZ ;  /* 0x00000200081c7897 */ /* 0x000fe2000fffe03f */
[----:B------:R-:W-:Y:S01]  /*2c80*/  LEA R145, P0, R59, UR16, 0x1 ;  /* 0x000000103b917c11 */ /* 0x000fe2000f8008ff */
[----:B------:R-:W-:Y:S01]  /*2c90*/  UIADD3.64 UR32, UR8, 0x280, URZ ;  /* 0x0000028008207897 */ /* 0x000fe2000fffe03f */
[----:B------:R-:W-:Y:S01]  /*2ca0*/  LEA R146, P6, R61, UR16, 0x1 ;  /* 0x000000103d927c11 */ /* 0x000fe2000f8c08ff */
[----:B------:R-:W-:Y:S01]  /*2cb0*/  UIADD3.64 UR36, UR8, 0x300, URZ ;  /* 0x0000030008247897 */ /* 0x000fe2000fffe03f */
[----:B------:R-:W-:-:S02]  /*2cc0*/  LEA R138, P5, R63, UR16, 0x1 ;  /* 0x000000103f8a7c11 */ /* 0x000fc4000f8a08ff */
[----:B------:R-:W-:Y:S02]  /*2cd0*/  LEA R150, P4, R65, UR16, 0x1 ;  /* 0x0000001041967c11 */ /* 0x000fe4000f8808ff */
[----:B------:R-:W-:Y:S02]  /*2ce0*/  LEA R152, P3, R67, UR16, 0x1 ;  /* 0x0000001043987c11 */ /* 0x000fe4000f8608ff */
[----:B------:R-:W-:Y:S02]  /*2cf0*/  LEA R156, P2, R69, UR16, 0x1 ;  /* 0x00000010459c7c11 */ /* 0x000fe4000f8408ff */
[----:B------:R-:W-:Y:S02]  /*2d00*/  LOP3.LUT R4, R88, 0x3f, RZ, 0xc0, !PT ;  /* 0x0000003f58047812 */ /* 0x000fe400078ec0ff */
        /* <DEDUP_REMOVED lines=11> */
[----:B------:R-:W-:Y:S01]  /*2dc0*/  CS2R R68, SRZ ;  /* 0x0000000000447805 */ /* 0x000fe2000001ff00 */
[----:B------:R-:W-:Y:S01]  /*2dd0*/  IMAD R198, R4, R7, RZ ;  /* 0x0000000704c67224 */ /* 0x000fe200078e02ff */
[----:B------:R-:W-:-:S12]  /*2de0*/  UIADD3.64 UR16, UR8, 0x80, URZ ;  /* 0x0000008008107897 */ /* 0x000fd8000fffe03f */
.L_x_1:
[----:B------:R-:W-:Y:S01]  /*2df0*/  ISETP.GT.AND P0, PT, R5, 0x2, PT ;  /* 0x000000020500780c */ /* 0x000fe20003f04270 */
[----:B------:R-:W-:Y:S01]  /*2e00*/  IMAD.WIDE R8, R231, 0x2, R148 ;  /* 0x00000002e7087825 */ /* 0x000fe200078e0294 */
[----:B------:R-:W-:Y:S01]  /*2e10*/  PRMT R181, RZ, 0x7610, R181 ;  /* 0x00007610ffb57816 */ /* 0x000fe200000000b5 */
[----:B------:R-:W0:Y:S01]  /*2e20*/  LDC R22, c[0x0][0x238] ;  /* 0x00008e00ff167b82 */ /* 0x000e220000000800 */
[C---:B------:R-:W-:Y:S02]  /*2e30*/  ISETP.GT.AND P3, PT, R5.reuse, 0x5, PT ;  /* 0x000000050500780c */ /* 0x040fe40003f64270 */
[C---:B------:R-:W-:Y:S01]  /*2e40*/  ISETP.GT.AND P2, PT, R5.reuse, 0x4, PT ;  /* 0x000000040500780c */ /* 0x040fe20003f44270 */
[----:B------:R-:W-:Y:S01]  /*2e50*/  IMAD.WIDE R14, R234, 0x2, R148 ;  /* 0x00000002ea0e7825 */ /* 0x000fe200078e0294 */
[----:B------:R-:W-:Y:S02]  /*2e60*/  PRMT R7, RZ, 0x7610, R7 ;  /* 0x00007610ff077816 */ /* 0x000fe40000000007 */
[----:B------:R-:W-:Y:S01]  /*2e70*/  ISETP.GT.AND P1, PT, R5, 0x3, PT ;  /* 0x000000030500780c */ /* 0x000fe20003f24270 */
[----:B------:R-:W-:Y:S01]  /*2e80*/  IMAD.WIDE R12, R233, 0x2, R148 ;  /* 0x00000002e90c7825 */ /* 0x000fe200078e0294 */
[----:B------:R-:W-:Y:S01]  /*2e90*/  PRMT R192, RZ, 0x7610, R192 ;  /* 0x00007610ffc07816 */ /* 0x000fe200000000c0 */
[----:B------:R1:W2:Y:S01]  /*2ea0*/  @P0 LDG.E.U16 R181, desc[UR14][R8.64] ;  /* 0x0000000e08b50981 */ /* 0x0002a2000c1e1500 */
[----:B------:R-:W-:Y:S01]  /*2eb0*/  ISETP.GT.AND P0, PT, R5, 0x6, PT ;  /* 0x000000060500780c */ /* 0x000fe20003f04270 */
[----:B------:R-:W-:Y:S01]  /*2ec0*/  IMAD.WIDE R10, R232, 0x2, R148 ;  /* 0x00000002e80a7825 */ /* 0x000fe200078e0294 */
[----:B------:R-:W-:Y:S01]  /*2ed0*/  PRMT R188, RZ, 0x7610, R188 ;  /* 0x00007610ffbc7816 */ /* 0x000fe200000000bc */
[----:B------:R-:W3:Y:S02]  /*2ee0*/  LDC R91, c[0x0][0x238] ;  /* 0x00008e00ff5b7b82 */ /* 0x000ee40000000800 */
[----:B------:R4:W5:Y:S01]  /*2ef0*/  @P2 LDG.E.U16 R7, desc[UR14][R12.64] ;  /* 0x0000000e0c072981 */ /* 0x000962000c1e1500 */
[----:B-1----:R-:W-:-:S03]  /*2f00*/  PRMT R8, RZ, 0x7610, R8 ;  /* 0x00007610ff087816 */ /* 0x002fc60000000008 */
[----:B------:R-:W5:Y:S01]  /*2f10*/  @P1 LDG.E.U16 R188, desc[UR14][R10.64] ;  /* 0x0000000e0abc1981 */ /* 0x000f62000c1e1500 */
[----:B------:R-:W-:Y:S01]  /*2f20*/  PRMT R9, RZ, 0x7610, R9 ;  /* 0x00007610ff097816 */ /* 0x000fe20000000009 */
[----:B------:R-:W-:Y:S01]  /*2f30*/  IMAD.WIDE R18, R243, 0x2, R148 ;  /* 0x00000002f3127825 */ /* 0x000fe200078e0294 */
[----:B------:R-:W-:Y:S01]  /*2f40*/  PRMT R118, RZ, 0x7610, R118 ;  /* 0x00007610ff767816 */ /* 0x000fe20000000076 */
[----:B------:R-:W1:Y:S01]  /*2f50*/  LDC R90, c[0x0][0x238] ;  /* 0x00008e00ff5a7b82 */ /* 0x000e620000000800 */
[----:B------:R-:W5:Y:S01]  /*2f60*/  @P3 LDG.E.U16 R8, desc[UR14][R14.64] ;  /* 0x0000000e0e083981 */ /* 0x000f62000c1e1500 */
[----:B------:R-:W-:Y:S01]  /*2f70*/  ISETP.GT.AND P3, PT, R5, 0x9, PT ;  /* 0x000000090500780c */ /* 0x000fe20003f64270 */
[----:B----4-:R-:W-:-:S05]  /*2f80*/  IMAD.WIDE R12, R235, 0x2, R148 ;  /* 0x00000002eb0c7825 */ /* 0x010fca00078e0294 */
[----:B------:R4:W5:Y:S01]  /*2f90*/  @P0 LDG.E.U16 R9, desc[UR14][R12.64] ;  /* 0x0000000e0c090981 */ /* 0x000962000c1e1500 */
[--C-:B------:R-:W-:Y:S01]  /*2fa0*/  IMAD.WIDE R16, R237, 0x2, R148.reuse ;  /* 0x00000002ed107825 */ /* 0x100fe200078e0294 */
[----:B------:R-:W-:Y:S01]  /*2fb0*/  ISETP.GT.AND P4, PT, R5, 0xb, PT ;  /* 0x0000000b0500780c */ /* 0x000fe20003f84270 */
[----:B------:R-:W1:Y:S02]  /*2fc0*/  LDC R94, c[0x0][0x238] ;  /* 0x00008e00ff5e7b82 */ /* 0x000e640000000800 */
[----:B----4-:R-:W-:Y:S01]  /*2fd0*/  IMAD.WIDE R12, R238, 0x2, R148 ;  /* 0x00000002ee0c7825 */ /* 0x010fe200078e0294 */
[----:B------:R-:W-:-:S05]  /*2fe0*/  PRMT R161, RZ, 0x7610, R161 ;  /* 0x00007610ffa17816 */ /* 0x000fca00000000a1 */
[----:B------:R-:W4:Y:S01]  /*2ff0*/  LDC R92, c[0x0][0x238] ;  /* 0x00008e00ff5c7b82 */ /* 0x000f220000000800 */
[----:B------:R0:W2:Y:S01]  /*3000*/  @P3 LDG.E.U16 R192, desc[UR14][R12.64] ;  /* 0x0000000e0cc03981 */ /* 0x0000a2000c1e1500 */
[C---:B------:R-:W-:Y:S02]  /*3010*/  ISETP.GT.AND P3, PT, R5.reuse, 0xe, PT ;  /* 0x0000000e0500780c */ /* 0x040fe40003f64270 */
[C---:B------:R-:W-:Y:S02]  /*3020*/  ISETP.GT.AND P2, PT, R5.reuse, 0x8, PT ;  /* 0x000000080500780c */ /* 0x040fe40003f44270 */
[----:B------:R-:W-:Y:S02]  /*3030*/  ISETP.GT.AND P1, PT, R5, 0x7, PT ;  /* 0x000000070500780c */ /* 0x000fe40003f24270 */
[----:B------:R-:W-:Y:S02]  /*3040*/  PRMT R190, RZ, 0x7610, R190 ;  /* 0x00007610ffbe7816 */ /* 0x000fe400000000be */
[----:B------:R-:W-:-:S02]  /*3050*/  PRMT R179, RZ, 0x7610, R179 ;  /* 0x00007610ffb37816 */ /* 0x000fc400000000b3 */
[----:B------:R-:W-:Y:S02]  /*3060*/  PRMT R120, RZ, 0x7610, R120 ;  /* 0x00007610ff787816 */ /* 0x000fe40000000078 */
[----:B------:R-:W-:Y:S01]  /*3070*/  PRMT R121, RZ, 0x7610, R121 ;  /* 0x00007610ff797816 */ /* 0x000fe20000000079 */
[----:B------:R-:W-:Y:S01]  /*3080*/  IMAD.WIDE R88, R250, 0x2, R148 ;  /* 0x00000002fa587825 */ /* 0x000fe200078e0294 */
[----:B0-----:R-:W-:Y:S01]  /*3090*/  PRMT R13, RZ, 0x7610, R13 ;  /* 0x00007610ff0d7816 */ /* 0x001fe2000000000d */
[----:B------:R-:W5:Y:S01]  /*30a0*/  @P2 LDG.E.U16 R118, desc[UR14][R16.64] ;  /* 0x0000000e10762981 */ /* 0x000f62000c1e1500 */
[----:B------:R-:W-:Y:S02]  /*30b0*/  PRMT R10, RZ, 0x7610, R10 ;  /* 0x00007610ff0a7816 */ /* 0x000fe4000000000a */
[----:B------:R-:W-:Y:S01]  /*30c0*/  PRMT R119, RZ, 0x7610, R119 ;  /* 0x00007610ff777816 */ /* 0x000fe20000000077 */
[--C-:B------:R-:W-:Y:S01]  /*30d0*/  IMAD.WIDE R20, R247, 0x2, R148.reuse ;  /* 0x00000002f7147825 */ /* 0x100fe200078e0294 */
[----:B------:R0:W2:Y:S01]  /*30e0*/  @P3 LDG.E.U16 R13, desc[UR14][R18.64] ;  /* 0x0000000e120d3981 */ /* 0x0000a2000c1e1500 */
[C---:B------:R-:W-:Y:S01]  /*30f0*/  ISETP.GT.AND P3, PT, R5.reuse, 0x11, PT ;  /* 0x000000110500780c */ /* 0x040fe20003f64270 */
[----:B------:R-:W4:Y:S01]  /*3100*/  LDC R95, c[0x0][0x238] ;  /* 0x00008e00ff5f7b82 */ /* 0x000f220000000800 */
[----:B------:R-:W-:Y:S01]  /*3110*/  IMAD.WIDE R14, R236, 0x2, R148 ;  /* 0x00000002ec0e7825 */ /* 0x000fe200078e0294 */
[----:B------:R-:W-:-:S02]  /*3120*/  ISETP.GT.AND P0, PT, R5, 0xa, PT ;  /* 0x0000000a0500780c */ /* 0x000fc40003f04270 */
[C---:B------:R-:W-:Y:S02]  /*3130*/  ISETP.GT.AND P2, PT, R5.reuse, 0xd, PT ;  /* 0x0000000d0500780c */ /* 0x040fe40003f44270 */
[----:B------:R3:W2:Y:S01]  /*3140*/  @P1 LDG.E.U16 R10, desc[UR14][R14.64] ;  /* 0x0000000e0e0a1981 */ /* 0x0006a2000c1e1500 */
[----:B------:R-:W-:Y:S01]  /*3150*/  ISETP.GT.AND P1, PT, R5, 0xc, PT ;  /* 0x0000000c0500780c */ /* 0x000fe20003f24270 */
[----:B0-----:R-:W-:Y:S01]  /*3160*/  IMAD.WIDE R18, R246, 0x2, R148 ;  /* 0x00000002f6127825 */ /* 0x001fe200078e0294 */
[----:B------:R-:W-:Y:S01]  /*3170*/  PRMT R123, RZ, 0x7610, R123 ;  /* 0x00007610ff7b7816 */ /* 0x000fe2000000007b */
[----:B------:R-:W0:Y:S02]  /*3180*/  LDC R98, c[0x0][0x238] ;  /* 0x00008e00ff627b82 */ /* 0x000e240000000800 */
[--C-:B------:R-:W-:Y:S01]  /*3190*/  IMAD.WIDE R16, R240, 0x2, R148.reuse ;  /* 0x00000002f0107825 */ /* 0x100fe200078e0294 */
[----:B------:R-:W2:Y:S03]  /*31a0*/  @P3 LDG.E.U16 R161, desc[UR14][R18.64] ;  /* 0x0000000e12a13981 */ /* 0x000ea6000c1e1500 */
[----:B---3--:R-:W-:Y:S01]  /*31b0*/  IMAD.WIDE R14, R239, 0x2, R148 ;  /* 0x00000002ef0e7825 */ /* 0x008fe200078e0294 */
[C---:B------:R-:W-:Y:S01]  /*31c0*/  ISETP.GT.AND P3, PT, R5.reuse, 0x18, PT ;  /* 0x000000180500780c */ /* 0x040fe20003f64270 */
[----:B------:R3:W2:Y:S01]  /*31d0*/  @P4 LDG.E.U16 R190, desc[UR14][R16.64] ;  /* 0x0000000e10be4981 */ /* 0x0006a2000c1e1500 */
[----:B------:R-:W-:Y:S01]  /*31e0*/  PRMT R12, RZ, 0x7610, R12 ;  /* 0x00007610ff0c7816 */ /* 0x000fe2000000000c */
[----:B------:R-:W0:Y:S01]  /*31f0*/  LDC R100, c[0x0][0x238] ;  /* 0x00008e00ff647b82 */ /* 0x000e220000000800 */
[----:B------:R-:W-:Y:S01]  /*3200*/  ISETP.GT.AND P4, PT, R5, 0xf, PT ;  /* 0x0000000f0500780c */ /* 0x000fe20003f84270 */
[----:B------:R1:W2:Y:S01]  /*3210*/  @P0 LDG.E.U16 R179, desc[UR14][R14.64] ;  /* 0x0000000e0eb30981 */ /* 0x0002a2000c1e1500 */
[----:B------:R-:W-:Y:S01]  /*3220*/  PRMT R11, RZ, 0x7610, R11 ;  /* 0x00007610ff0b7816 */ /* 0x000fe2000000000b */
[----:B------:R-:W-:-:S02]  /*3230*/  IMAD R22, R22, 0x18, RZ ;  /* 0x0000001816167824 */ /* 0x000fc400078e02ff */
[----:B---3--:R-:W-:Y:S01]  /*3240*/  IMAD.WIDE R16, R242, 0x2, R148 ;  /* 0x00000002f2107825 */ /* 0x008fe200078e0294 */
[----:B------:R-:W-:Y:S01]  /*3250*/  PRMT R122, RZ, 0x7610, R122 ;  /* 0x00007610ff7a7816 */ /* 0x000fe2000000007a */
[----:B------:R-:W3:Y:S02]  /*3260*/  LDC R96, c[0x0][0x238] ;  /* 0x00008e00ff607b82 */ /* 0x000ee40000000800 */
[--C-:B-1----:R-:W-:Y:S01]  /*3270*/  IMAD.WIDE R14, R241, 0x2, R148.reuse ;  /* 0x00000002f10e7825 */ /* 0x102fe200078e0294 */
[----:B------:R1:W2:Y:S01]  /*3280*/  @P2 LDG.E.U16 R12, desc[UR14][R16.64] ;  /* 0x0000000e100c2981 */ /* 0x0002a2000c1e1500 */
[----:B------:R-:W-:Y:S02]  /*3290*/  ISETP.GT.AND P2, PT, R5, 0x10, PT ;  /* 0x000000100500780c */ /* 0x000fe40003f44270 */
[----:B------:R-:W-:Y:S01]  /*32a0*/  IMAD.WIDE R22, R22, 0x2, R148 ;  /* 0x0000000216167825 */ /* 0x000fe200078e0294 */
[----:B------:R4:W2:Y:S01]  /*32b0*/  @P1 LDG.E.U16 R11, desc[UR14][R14.64] ;  /* 0x0000000e0e0b1981 */ /* 0x0008a2000c1e1500 */
[----:B------:R-:W-:Y:S01]  /*32c0*/  PRMT R177, RZ, 0x7610, R177 ;  /* 0x00007610ffb17816 */ /* 0x000fe200000000b1 */
[----:B------:R-:W3:Y:S01]  /*32d0*/  LDC R99, c[0x0][0x238] ;  /* 0x00008e00ff637b82 */ /* 0x000ee20000000800 */
[----:B------:R-:W-:Y:S01]  /*32e0*/  IMAD.SHL.U32 R91, R91, 0x20, RZ ;  /* 0x000000205b5b7824 */ /* 0x000fe200078e00ff */
[----:B------:R4:W2:Y:S01]  /*32f0*/  @P3 LDG.E.U16 R120, desc[UR14][R22.64] ;  /* 0x0000000e16783981 */ /* 0x0008a2000c1e1500 */
[----:B-1----:R-:W-:Y:S01]  /*3300*/  IMAD.WIDE R16, R244, 0x2, R148 ;  /* 0x00000002f4107825 */ /* 0x002fe200078e0294 */
[----:B----4-:R-:W-:-:S04]  /*3310*/  PRMT R14, RZ, 0x7610, R14 ;  /* 0x00007610ff0e7816 */ /* 0x010fc8000000000e */
[----:B------:R-:W1:Y:S01]  /*3320*/  LDC R101, c[0x0][0x238] ;  /* 0x00008e00ff657b82 */ /* 0x000e620000000800 */
[----:B------:R-:W-:Y:S01]  /*3330*/  ISETP.GT.AND P1, PT, R5, 0x13, PT ;  /* 0x000000130500780c */ /* 0x000fe20003f24270 */
[--C-:B------:R-:W-:Y:S01]  /*3340*/  IMAD.WIDE R22, R91, 0x2, R148.reuse ;  /* 0x000000025b167825 */ /* 0x100fe200078e0294 */
[----:B------:R4:W2:Y:S05]  /*3350*/  @P4 LDG.E.U16 R14, desc[UR14][R16.64] ;  /* 0x0000000e100e4981 */ /* 0x0008aa000c1e1500 */
[----:B------:R-:W0:Y:S01]  /*3360*/  LDC R91, c[0x0][0x238] ;  /* 0x00008e00ff5b7b82 */ /* 0x000e220000000800 */
[----:B----4-:R-:W-:Y:S01]  /*3370*/  IMAD.WIDE R16, R245, 0x2, R148 ;  /* 0x00000002f5107825 */ /* 0x010fe200078e0294 */
[----:B------:R-:W-:-:S06]  /*3380*/  PRMT R15, RZ, 0x7610, R15 ;  /* 0x00007610ff0f7816 */ /* 0x000fcc000000000f */
[----:B------:R-:W4:Y:S01]  /*3390*/  LDC R102, c[0x0][0x238] ;  /* 0x00008e00ff667b82 */ /* 0x000f220000000800 */
[----:B------:R3:W2:Y:S01]  /*33a0*/  @P2 LDG.E.U16 R121, desc[UR14][R16.64] ;  /* 0x0000000e10792981 */ /* 0x0006a2000c1e1500 */
[C---:B------:R-:W-:Y:S01]  /*33b0*/  ISETP.GT.AND P2, PT, R5.reuse, 0x15, PT ;  /* 0x000000150500780c */ /* 0x040fe20003f44270 */
[----:B------:R-:W-:Y:S01]  /*33c0*/  IMAD.WIDE R18, R248, 0x2, R148 ;  /* 0x00000002f8127825 */ /* 0x000fe200078e0294 */
[----:B------:R-:W-:Y:S02]  /*33d0*/  PRMT R127, RZ, 0x7610, R127 ;  /* 0x00007610ff7f7816 */ /* 0x000fe4000000007f */
[----:B------:R-:W-:Y:S02]  /*33e0*/  PRMT R126, RZ, 0x7610, R126 ;  /* 0x00007610ff7e7816 */ /* 0x000fe4000000007e */
[----:B------:R-:W5:Y:S01]  /*33f0*/  LDC R104, c[0x0][0x238] ;  /* 0x00008e00ff687b82 */ /* 0x000f620000000800 */
[----:B------:R-:W2:Y:S01]  /*3400*/  @P1 LDG.E.U16 R15, desc[UR14][R18.64] ;  /* 0x0000000e120f1981 */ /* 0x000ea2000c1e1500 */
[----:B------:R-:W-:-:S02]  /*3410*/  ISETP.GT.AND P1, PT, R5, 0x20, PT ;  /* 0x000000200500780c */ /* 0x000fc40003f24270 */
[----:B---3--:R-:W-:Y:S01]  /*3420*/  PRMT R17, RZ, 0x7610, R17 ;  /* 0x00007610ff117816 */ /* 0x008fe20000000011 */
[----:B------:R-:W-:Y:S01]  /*3430*/  IMAD R90, R90, 0x28, RZ ;  /* 0x000000285a5a7824 */ /* 0x000fe200078e02ff */
[----:B------:R-:W-:Y:S02]  /*3440*/  ISETP.GT.AND P0, PT, R5, RZ, PT ;  /* 0x000000ff0500720c */ /* 0x000fe40003f04270 */
[----:B------:R-:W-:Y:S01]  /*3450*/  PRMT R163, RZ, 0x7610, R163 ;  /* 0x00007610ffa37816 */ /* 0x000fe200000000a3 */
[----:B------:R-:W3:Y:S01]  /*3460*/  LDC R106, c[0x0][0x238] ;  /* 0x00008e00ff6a7b82 */ /* 0x000ee20000000800 */
[----:B------:R1:W2:Y:S01]  /*3470*/  @P2 LDG.E.U16 R17, desc[UR14][R88.64] ;  /* 0x0000000e58112981 */ /* 0x0002a2000c1e1500 */
[----:B0-----:R-:W-:Y:S01]  /*3480*/  IMAD R91, R91, 0x19, RZ ;  /* 0x000000195b5b7824 */ /* 0x001fe200078e02ff */
[----:B------:R-:W-:-:S03]  /*3490*/  ISETP.GT.AND P3, PT, R5, 0x28, PT ;  /* 0x000000280500780c */ /* 0x000fc60003f64270 */
[----:B------:R0:W2:Y:S01]  /*34a0*/  @P1 LDG.E.U16 R123, desc[UR14][R22.64] ;  /* 0x0000000e167b1981 */ /* 0x0000a2000c1e1500 */
[----:B------:R-:W-:Y:S01]  /*34b0*/  ISETP.GT.AND P4, PT, R5, 0x12, PT ;  /* 0x000000120500780c */ /* 0x000fe20003f84270 */
[----:B------:R-:W3:Y:S02]  /*34c0*/  LDC R108, c[0x0][0x238] ;  /* 0x00008e00ff6c7b82 */ /* 0x000ee40000000800 */
[----:B------:R-:W2:Y:S01]  /*34d0*/  @P0 LDG.E.U16 R119, desc[UR14][R148.64] ;  /* 0x0000000e94770981 */ /* 0x000ea2000c1e1500 */
[----:B-1----:R-:W-:-:S05]  /*34e0*/  IMAD.WIDE R88, R90, 0x2, R148 ;  /* 0x000000025a587825 */ /* 0x002fca00078e0294 */
[----:B------:R-:W1:Y:S01]  /*34f0*/  LDC R90, c[0x0][0x238] ;  /* 0x00008e00ff5a7b82 */ /* 0x000e620000000800 */
[----:B0-----:R-:W-:Y:S01]  /*3500*/  IMAD.WIDE R22, R91, 0x2, R148 ;  /* 0x000000025b167825 */ /* 0x001fe200078e0294 */
[----:B------:R-:W-:Y:S01]  /*3510*/  ISETP.GT.AND P0, PT, R5, 0x14, PT ;  /* 0x000000140500780c */ /* 0x000fe20003f04270 */
[----:B------:R-:W2:Y:S01]  /*3520*/  @P3 LDG.E.U16 R122, desc[UR14][R88.64] ;  /* 0x0000000e587a3981 */ /* 0x000ea2000c1e1500 */
[----:B------:R-:W-:-:S03]  /*3530*/  PRMT R16, RZ, 0x7610, R16 ;  /* 0x00007610ff107816 */ /* 0x000fc60000000010 */
[----:B------:R0:W2:Y:S01]  /*3540*/  @P4 LDG.E.U16 R177, desc[UR14][R20.64] ;  /* 0x0000000e14b14981 */ /* 0x0000a2000c1e1500 */
[----:B------:R-:W4:Y:S01]  /*3550*/  LDC R91, c[0x0][0x238] ;  /* 0x00008e00ff5b7b82 */ /* 0x000f220000000800 */
[C---:B------:R-:W-:Y:S02]  /*3560*/  ISETP.GT.AND P3, PT, R5.reuse, 0x30, PT ;  /* 0x000000300500780c */ /* 0x040fe40003f64270 */
[----:B------:R-:W-:Y:S02]  /*3570*/  ISETP.GT.AND P4, PT, R5, 0x38, PT ;  /* 0x000000380500780c */ /* 0x000fe40003f84270 */
[----:B------:R-:W-:Y:S02]  /*3580*/  PRMT R129, RZ, 0x7610, R129 ;  /* 0x00007610ff817816 */ /* 0x000fe40000000081 */
[----:B------:R-:W-:Y:S01]  /*3590*/  PRMT R178, RZ, 0x7610, R178 ;  /* 0x00007610ffb27816 */ /* 0x000fe200000000b2 */
[----:B------:R-:W3:Y:S01]  /*35a0*/  LDC R110, c[0x0][0x238] ;  /* 0x00008e00ff6e7b82 */ /* 0x000ee20000000800 */
[----:B0-----:R-:W-:-:S05]  /*35b0*/  IMAD.WIDE R20, R249, 0x2, R148 ;  /* 0x00000002f9147825 */ /* 0x001fca00078e0294 */
[----:B------:R0:W2:Y:S01]  /*35c0*/  @P0 LDG.E.U16 R16, desc[UR14][R20.64] ;  /* 0x0000000e14100981 */ /* 0x0000a2000c1e1500 */
[----:B-1----:R-:W-:Y:S01]  /*35d0*/  IMAD R90, R90, 0x30, RZ ;  /* 0x000000305a5a7824 */ /* 0x002fe200078e02ff */
[----:B------:R-:W-:-:S03]  /*35e0*/  ISETP.GT.AND P0, PT, R5, 0x16, PT ;  /* 0x000000160500780c */ /* 0x000fc60003f04270 */
[----:B------:R-:W-:Y:S02]  /*35f0*/  IMAD.WIDE R88, R90, 0x2, R148 ;  /* 0x000000025a587825 */ /* 0x000fe400078e0294 */
[----:B------:R-:W1:Y:S02]  /*3600*/  LDC R90, c[0x0][0x238] ;  /* 0x00008e00ff5a7b82 */ /* 0x000e640000000800 */
[----:B----4-:R-:W-:Y:S01]  /*3610*/  IMAD R91, R91, 0x38, RZ ;  /* 0x000000385b5b7824 */ /* 0x010fe200078e02ff */
[----:B------:R4:W2:Y:S01]  /*3620*/  @P3 LDG.E.U16 R127, desc[UR14][R88.64] ;  /* 0x0000000e587f3981 */ /* 0x0008a2000c1e1500 */
[----:B------:R-:W-:Y:S01]  /*3630*/  PRMT R18, RZ, 0x7610, R18 ;  /* 0x00007610ff127816 */ /* 0x000fe20000000012 */
[----:B------:R-:W-:Y:S02]  /*3640*/  IMAD R94, R94, 0x1c, RZ ;  /* 0x0000001c5e5e7824 */ /* 0x000fe400078e02ff */
[----:B0-----:R-:W-:Y:S01]  /*3650*/  IMAD.WIDE R20, R251, 0x2, R148 ;  /* 0x00000002fb147825 */ /* 0x001fe200078e0294 */
[----:B------:R-:W-:-:S04]  /*3660*/  ISETP.GT.AND P1, PT, R5, 0x19, PT ;  /* 0x000000190500780c */ /* 0x000fc80003f24270 */
[----:B------:R-:W2:Y:S01]  /*3670*/  @P0 LDG.E.U16 R18, desc[UR14][R20.64] ;  /* 0x0000000e14120981 */ /* 0x000ea2000c1e1500 */
[----:B----4-:R-:W-:Y:S01]  /*3680*/  IMAD.WIDE R88, R91, 0x2, R148 ;  /* 0x000000025b587825 */ /* 0x010fe200078e0294 */
[----:B------:R-:W-:-:S04]  /*3690*/  ISETP.GT.AND P0, PT, R5, 0x17, PT ;  /* 0x000000170500780c */ /* 0x000fc80003f04270 */
[----:B------:R0:W4:Y:S01]  /*36a0*/  @P4 LDG.E.U16 R126, desc[UR14][R88.64] ;  /* 0x0000000e587e4981 */ /* 0x000122000c1e1500 */
[----:B------:R-:W-:-:S03]  /*36b0*/  PRMT R19, RZ, 0x7610, R19 ;  /* 0x00007610ff137816 */ /* 0x000fc60000000013 */
[----:B------:R3:W4:Y:S01]  /*36c0*/  @P1 LDG.E.U16 R163, desc[UR14][R22.64] ;  /* 0x0000000e16a31981 */ /* 0x000722000c1e1500 */
[--C-:B0-----:R-:W-:Y:S02]  /*36d0*/  IMAD.WIDE R88, R94, 0x2, R148.reuse ;  /* 0x000000025e587825 */ /* 0x101fe400078e0294 */
[----:B------:R-:W0:Y:S02]  /*36e0*/  LDC R94, c[0x0][0x238] ;  /* 0x00008e00ff5e7b82 */ /* 0x000e240000000800 */
[----:B------:R-:W-:-:S04]  /*36f0*/  IMAD.WIDE R20, R252, 0x2, R148 ;  /* 0x00000002fc147825 */ /* 0x000fc800078e0294 */
[----:B-1----:R-:W-:Y:S01]  /*3700*/  IMAD R90, R90, 0x1a, RZ ;  /* 0x0000001a5a5a7824 */ /* 0x002fe200078e02ff */
[----:B------:R-:W4:Y:S01]  /*3710*/  @P0 LDG.E.U16 R19, desc[UR14][R20.64] ;  /* 0x0000000e14130981 */ /* 0x000f22000c1e1500 */
[----:B------:R-:W-:Y:S02]  /*3720*/  ISETP.GT.AND P0, PT, R5, 0x1, PT ;  /* 0x000000010500780c */ /* 0x000fe40003f04270 */
[--C-:B---3--:R-:W-:Y:S02]  /*3730*/  IMAD.WIDE R22, R90, 0x2, R148.reuse ;  /* 0x000000025a167825 */ /* 0x108fe400078e0294 */
[----:B------:R-:W1:Y:S02]  /*3740*/  LDC R90, c[0x0][0x238] ;  /* 0x00008e00ff5a7b82 */ /* 0x000e640000000800 */
[----:B------:R-:W-:-:S07]  /*3750*/  IMAD.WIDE R92, R92, 0x2, R148 ;  /* 0x000000025c5c7825 */ /* 0x000fce00078e0294 */
[----:B------:R3:W4:Y:S01]  /*3760*/  @P0 LDG.E.U16 R129, desc[UR14][R92.64] ;  /* 0x0000000e5c810981 */ /* 0x000722000c1e1500 */
[----:B0-----:R-:W-:-:S04]  /*3770*/  IMAD R94, R94, 0x1e, RZ ;  /* 0x0000001e5e5e7824 */ /* 0x001fc800078e02ff */
[----:B---3--:R-:W-:Y:S02]  /*3780*/  IMAD.WIDE R92, R94, 0x2, R148 ;  /* 0x000000025e5c7825 */ /* 0x008fe400078e0294 */
[----:B------:R-:W0:Y:S01]  /*3790*/  LDC R94, c[0x0][0x238] ;  /* 0x00008e00ff5e7b82 */ /* 0x000e220000000800 */
[C---:B------:R-:W-:Y:S02]  /*37a0*/  ISETP.GT.AND P1, PT, R5.reuse, 0x1b, PT ;  /* 0x0000001b0500780c */ /* 0x040fe40003f24270 */
[----:B------:R-:W-:Y:S01]  /*37b0*/  ISETP.GT.AND P2, PT, R5, 0x1a, PT ;  /* 0x0000001a0500780c */ /* 0x000fe20003f44270 */
[----:B-1----:R-:W-:Y:S01]  /*37c0*/  IMAD R90, R90, 0x1b, RZ ;  /* 0x0000001b5a5a7824 */ /* 0x002fe200078e02ff */
[----:B------:R-:W-:Y:S01]  /*37d0*/  PRMT R20, RZ, 0x7610, R20 ;  /* 0x00007610ff147816 */ /* 0x000fe20000000014 */
[----:B------:R-:W-:Y:S01]  /*37e0*/  IMAD R95, R95, 0x1d, RZ ;  /* 0x0000001d5f5f7824 */ /* 0x000fe200078e02ff */
[----:B------:R-:W-:Y:S01]  /*37f0*/  ISETP.GT.AND P3, PT, R5, 0x1d, PT ;  /* 0x0000001d0500780c */ /* 0x000fe20003f64270 */
[----:B------:R-:W-:-:S06]  /*3800*/  IMAD.WIDE R90, R90, 0x2, R148 ;  /* 0x000000025a5a7825 */ /* 0x000fcc00078e0294 */
[----:B------:R1:W3:Y:S04]  /*3810*/  @P1 LDG.E.U16 R20, desc[UR14][R90.64] ;  /* 0x0000000e5a141981 */ /* 0x0002e8000c1e1500 */
[----:B------:R5:W3:Y:S01]  /*3820*/  @P2 LDG.E.U16 R178, desc[UR14][R22.64] ;  /* 0x0000000e16b22981 */ /* 0x000ae2000c1e1500 */
[----:B-1----:R-:W-:Y:S02]  /*3830*/  IMAD.WIDE R90, R95, 0x2, R148 ;  /* 0x000000025f5a7825 */ /* 0x002fe400078e0294 */
[----:B------:R-:W1:Y:S01]  /*3840*/  LDC R95, c[0x0][0x238] ;  /* 0x00008e00ff5f7b82 */ /* 0x000e620000000800 */
[----:B-----5:R-:W-:Y:S01]  /*3850*/  PRMT R22, RZ, 0x7610, R22 ;  /* 0x00007610ff167816 */ /* 0x020fe20000000016 */
[----:B0-----:R-:W-:Y:S01]  /*3860*/  IMAD R94, R94, 0x1f, RZ ;  /* 0x0000001f5e5e7824 */ /* 0x001fe200078e02ff */
[----:B------:R-:W-:-:S04]  /*3870*/  ISETP.GT.AND P2, PT, R5, 0x1c, PT ;  /* 0x0000001c0500780c */ /* 0x000fc80003f44270 */
[----:B------:R0:W5:Y:S01]  /*3880*/  @P3 LDG.E.U16 R22, desc[UR14][R90.64] ;  /* 0x0000000e5a163981 */ /* 0x000162000c1e1500 */
[----:B------:R-:W-:Y:S02]  /*3890*/  PRMT R21, RZ, 0x7610, R21 ;  /* 0x00007610ff157816 */ /* 0x000fe40000000015 */
[----:B------:R-:W-:Y:S02]  /*38a0*/  ISETP.GT.AND P1, PT, R5, 0x1e, PT ;  /* 0x0000001e0500780c */ /* 0x000fe40003f24270 */
[----:B------:R-:W-:-:S04]  /*38b0*/  PRMT R23, RZ, 0x7610, R23 ;  /* 0x00007610ff177816 */ /* 0x000fc80000000017 */
[----:B------:R-:W5:Y:S01]  /*38c0*/  @P2 LDG.E.U16 R21, desc[UR14][R88.64] ;  /* 0x0000000e58152981 */ /* 0x000f62000c1e1500 */
[----:B0-----:R-:W-:Y:S02]  /*38d0*/  IMAD.WIDE R90, R94, 0x2, R148 ;  /* 0x000000025e5a7825 */ /* 0x001fe400078e0294 */
[----:B------:R-:W0:Y:S01]  /*38e0*/  LDC R94, c[0x0][0x238] ;  /* 0x00008e00ff5e7b82 */ /* 0x000e220000000800 */
[----:B------:R-:W-:Y:S01]  /*38f0*/  ISETP.GT.AND P2, PT, R5, 0x21, PT ;  /* 0x000000210500780c */ /* 0x000fe20003f44270 */
[----:B-1----:R-:W-:Y:S01]  /*3900*/  IMAD R95, R95, 0x21, RZ ;  /* 0x000000215f5f7824 */ /* 0x002fe200078e02ff */
[C---:B------:R-:W-:Y:S01]  /*3910*/  ISETP.GT.AND P0, PT, R5.reuse, 0x1f, PT ;  /* 0x0000001f0500780c */ /* 0x040fe20003f04270 */
[----:B------:R1:W5:Y:S01]  /*3920*/  @P1 LDG.E.U16 R23, desc[UR14][R92.64] ;  /* 0x0000000e5c171981 */ /* 0x000362000c1e1500 */
[----:B------:R-:W-:Y:S02]  /*3930*/  PRMT R165, RZ, 0x7610, R165 ;  /* 0x00007610ffa57816 */ /* 0x000fe400000000a5 */
[----:B------:R-:W-:Y:S01]  /*3940*/  ISETP.GT.AND P1, PT, R5, 0x22, PT ;  /* 0x000000220500780c */ /* 0x000fe20003f24270 */
[----:B-1----:R-:W-:Y:S01]  /*3950*/  IMAD.WIDE R92, R95, 0x2, R148 ;  /* 0x000000025f5c7825 */ /* 0x002fe200078e0294 */
[----:B------:R-:W-:-:S02]  /*3960*/  PRMT R88, RZ, 0x7610, R88 ;  /* 0x00007610ff587816 */ /* 0x000fc40000000058 */
[----:B------:R-:W-:-:S03]  /*3970*/  PRMT R180, RZ, 0x7610, R180 ;  /* 0x00007610ffb47816 */ /* 0x000fc600000000b4 */
[----:B------:R-:W3:Y:S01]  /*3980*/  @P2 LDG.E.U16 R165, desc[UR14][R92.64] ;  /* 0x0000000e5ca52981 */ /* 0x000ee2000c1e1500 */
[----:B------:R-:W-:Y:S01]  /*3990*/  ISETP.GT.AND P2, PT, R5, 0x24, PT ;  /* 0x000000240500780c */ /* 0x000fe20003f44270 */
[----:B0-----:R-:W-:Y:S02]  /*39a0*/  IMAD R94, R94, 0x22, RZ ;  /* 0x000000225e5e7824 */ /* 0x001fe400078e02ff */
[----:B------:R0:W5:Y:S01]  /*39b0*/  @P0 LDG.E.U16 R88, desc[UR14][R90.64] ;  /* 0x0000000e5a580981 */ /* 0x000162000c1e1500 */
[----:B------:R-:W-:Y:S02]  /*39c0*/  IMAD R98, R98, 0x24, RZ ;  /* 0x0000002462627824 */ /* 0x000fe400078e02ff */
[----:B------:R-:W-:-:S05]  /*39d0*/  IMAD.WIDE R94, R94, 0x2, R148 ;  /* 0x000000025e5e7825 */ /* 0x000fca00078e0294 */
[----:B------:R1:W5:Y:S01]  /*39e0*/  @P1 LDG.E.U16 R180, desc[UR14][R94.64] ;  /* 0x0000000e5eb41981 */ /* 0x000362000c1e1500 */
[----:B0-----:R-:W-:Y:S01]  /*39f0*/  PRMT R90, RZ, 0x7610, R90 ;  /* 0x00007610ff5a7816 */ /* 0x001fe2000000005a */
[----:B------:R-:W-:Y:S02]  /*3a00*/  IMAD R100, R100, 0x27, RZ ;  /* 0x0000002764647824 */ /* 0x000fe400078e02ff */
[--C-:B-1----:R-:W-:Y:S01]  /*3a10*/  IMAD.WIDE R94, R98, 0x2, R148.reuse ;  /* 0x00000002625e7825 */ /* 0x102fe200078e0294 */
[----:B------:R-:W-:Y:S01]  /*3a20*/  ISETP.GT.AND P3, PT, R5, 0x23, PT ;  /* 0x000000230500780c */ /* 0x000fe20003f64270 */
[----:B------:R-:W0:Y:S03]  /*3a30*/  LDC R98, c[0x0][0x238] ;  /* 0x00008e00ff627b82 */ /* 0x000e260000000800 */
[----:B------:R1:W5:Y:S02]  /*3a40*/  @P2 LDG.E.U16 R90, desc[UR14][R94.64] ;  /* 0x0000000e5e5a2981 */ /* 0x000364000c1e1500 */
[----:B-1----:R-:W-:-:S03]  /*3a50*/  IMAD.WIDE R94, R100, 0x2, R148 ;  /* 0x00000002645e7825 */ /* 0x002fc600078e0294 */
[----:B------:R-:W1:Y:S01]  /*3a60*/  LDC R100, c[0x0][0x238] ;  /* 0x00008e00ff647b82 */ /* 0x000e620000000800 */
[----:B------:R-:W-:Y:S01]  /*3a70*/  IMAD R96, R96, 0x23, RZ ;  /* 0x0000002360607824 */ /* 0x000fe200078e02ff */
[----:B------:R-:W-:Y:S02]  /*3a80*/  ISETP.GT.AND P1, PT, R5, 0x25, PT ;  /* 0x000000250500780c */ /* 0x000fe40003f24270 */
[----:B------:R-:W-:Y:S01]  /*3a90*/  PRMT R89, RZ, 0x7610, R89 ;  /* 0x00007610ff597816 */ /* 0x000fe20000000059 */
[----:B------:R-:W-:Y:S01]  /*3aa0*/  IMAD.WIDE R96, R96, 0x2, R148 ;  /* 0x0000000260607825 */ /* 0x000fe200078e0294 */
[----:B------:R-:W-:-:S03]  /*3ab0*/  PRMT R91, RZ, 0x7610, R91 ;  /* 0x00007610ff5b7816 */ /* 0x000fc6000000005b */
[----:B------:R-:W-:Y:S01]  /*3ac0*/  IMAD R99, R99, 0x25, RZ ;  /* 0x0000002563637824 */ /* 0x000fe200078e02ff */
[----:B------:R0:W5:Y:S03]  /*3ad0*/  @P3 LDG.E.U16 R89, desc[UR14][R96.64] ;  /* 0x0000000e60593981 */ /* 0x000166000c1e1500 */
[----:B0-----:R-:W-:-:S04]  /*3ae0*/  IMAD.WIDE R96, R99, 0x2, R148 ;  /* 0x0000000263607825 */ /* 0x001fc800078e0294 */
[----:B-1----:R-:W-:Y:S01]  /*3af0*/  IMAD R100, R100, 0x29, RZ ;  /* 0x0000002964647824 */ /* 0x002fe200078e02ff */
[----:B------:R0:W5:Y:S03]  /*3b00*/  @P1 LDG.E.U16 R91, desc[UR14][R96.64] ;  /* 0x0000000e605b1981 */ /* 0x000166000c1e1500 */
[----:B0-----:R-:W-:Y:S02]  /*3b10*/  IMAD.WIDE R96, R100, 0x2, R148 ;  /* 0x0000000264607825 */ /* 0x001fe400078e0294 */
[----:B------:R-:W0:Y:S01]  /*3b20*/  LDC R100, c[0x0][0x238] ;  /* 0x00008e00ff647b82 */ /* 0x000e220000000800 */
[C---:B------:R-:W-:Y:S02]  /*3b30*/  ISETP.GT.AND P0, PT, R5.reuse, 0x29, PT ;  /* 0x000000290500780c */ /* 0x040fe40003f04270 */
[----:B------:R-:W-:Y:S01]  /*3b40*/  ISETP.GT.AND P3, PT, R5, 0x26, PT ;  /* 0x000000260500780c */ /* 0x000fe20003f64270 */
[----:B------:R-:W-:Y:S01]  /*3b50*/  IMAD R98, R98, 0x26, RZ ;  /* 0x0000002662627824 */ /* 0x000fe200078e02ff */
[----:B------:R-:W-:Y:S01]  /*3b60*/  PRMT R187, RZ, 0x7610, R187 ;  /* 0x00007610ffbb7816 */ /* 0x000fe200000000bb */
[----:B------:R-:W-:Y:S01]  /*3b70*/  IMAD R101, R101, 0x2a, RZ ;  /* 0x0000002a65657824 */ /* 0x000fe200078e02ff */
[----:B------:R-:W-:Y:S01]  /*3b80*/  PRMT R92, RZ, 0x7610, R92 ;  /* 0x00007610ff5c7816 */ /* 0x000fe2000000005c */
[----:B------:R-:W-:Y:S01]  /*3b90*/  IMAD.WIDE R98, R98, 0x2, R148 ;  /* 0x0000000262627825 */ /* 0x000fe200078e0294 */
[----:B------:R-:W-:-:S05]  /*3ba0*/  ISETP.GT.AND P4, PT, R5, 0x27, PT ;  /* 0x000000270500780c */ /* 0x000fca0003f84270 */
[----:B------:R1:W5:Y:S04]  /*3bb0*/  @P0 LDG.E.U16 R187, desc[UR14][R96.64] ;  /* 0x0000000e60bb0981 */ /* 0x000368000c1e1500 */
[----:B------:R2:W5:Y:S01]  /*3bc0*/  @P3 LDG.E.U16 R92, desc[UR14][R98.64] ;  /* 0x0000000e625c3981 */ /* 0x000562000c1e1500 */
[----:B0-----:R-:W-:Y:S02]  /*3bd0*/  IMAD R100, R100, 0x39, RZ ;  /* 0x0000003964647824 */ /* 0x001fe400078e02ff */
[--C-:B-1----:R-:W-:Y:S02]  /*3be0*/  IMAD.WIDE R96, R101, 0x2, R148.reuse ;  /* 0x0000000265607825 */ /* 0x102fe400078e0294 */
[----:B------:R-:W0:Y:S02]  /*3bf0*/  LDC R101, c[0x0][0x238] ;  /* 0x00008e00ff657b82 */ /* 0x000e240000000800 */
[----:B--2---:R-:W-:-:S06]  /*3c00*/  IMAD.WIDE R98, R100, 0x2, R148 ;  /* 0x0000000264627825 */ /* 0x004fcc00078e0294 */
[----:B------:R-:W1:Y:S01]  /*3c10*/  LDC R100, c[0x0][0x238] ;  /* 0x00008e00ff647b82 */ /* 0x000e620000000800 */
[----:B------:R-:W-:Y:S02]  /*3c20*/  PRMT R93, RZ, 0x7610, R93 ;  /* 0x00007610ff5d7816 */ /* 0x000fe4000000005d */
[----:B------:R-:W-:-:S04]  /*3c30*/  ISETP.GT.AND P1, PT, R5, 0x2a, PT ;  /* 0x0000002a0500780c */ /* 0x000fc80003f24270 */
[----:B------:R-:W2:Y:S01]  /*3c40*/  @P4 LDG.E.U16 R93, desc[UR14][R94.64] ;  /* 0x0000000e5e5d4981 */ /* 0x000ea2000c1e1500 */
[----:B------:R-:W-:Y:S02]  /*3c50*/  ISETP.GT.AND P4, PT, R5, 0x39, PT ;  /* 0x000000390500780c */ /* 0x000fe40003f84270 */
[----:B------:R-:W-:Y:S02]  /*3c60*/  PRMT R182, RZ, 0x7610, R182 ;  /* 0x00007610ffb67816 */ /* 0x000fe400000000b6 */
[----:B------:R-:W-:Y:S01]  /*3c70*/  PRMT R183, RZ, 0x7610, R183 ;  /* 0x00007610ffb77816 */ /* 0x000fe200000000b7 */
[----:B0-----:R-:W-:-:S03]  /*3c80*/  IMAD R101, R101, 0x2b, RZ ;  /* 0x0000002b65657824 */ /* 0x001fc600078e02ff */
[----:B------:R0:W2:Y:S01]  /*3c90*/  @P1 LDG.E.U16 R182, desc[UR14][R96.64] ;  /* 0x0000000e60b61981 */ /* 0x0000a2000c1e1500 */
[----:B------:R-:W-:-:S04]  /*3ca0*/  IMAD R102, R102, 0x31, RZ ;  /* 0x0000003166667824 */ /* 0x000fc800078e02ff */
[----:B------:R4:W2:Y:S01]  /*3cb0*/  @P4 LDG.E.U16 R183, desc[UR14][R98.64] ;  /* 0x0000000e62b74981 */ /* 0x0008a2000c1e1500 */
[----:B-1----:R-:W-:Y:S02]  /*3cc0*/  IMAD R100, R100, 0x2c, RZ ;  /* 0x0000002c64647824 */ /* 0x002fe400078e02ff */
[--C-:B0-----:R-:W-:Y:S02]  /*3cd0*/  IMAD.WIDE R96, R101, 0x2, R148.reuse ;  /* 0x0000000265607825 */ /* 0x101fe400078e0294 */
[----:B------:R-:W0:Y:S02]  /*3ce0*/  LDC R101, c[0x0][0x238] ;  /* 0x00008e00ff657b82 */ /* 0x000e240000000800 */
[----:B----4-:R-:W-:-:S06]  /*3cf0*/  IMAD.WIDE R98, R100, 0x2, R148 ;  /* 0x0000000264627825 */ /* 0x010fcc00078e0294 */
[----:B------:R-:W1:Y:S01]  /*3d00*/  LDC R100, c[0x0][0x238] ;  /* 0x00008e00ff647b82 */ /* 0x000e620000000800 */
[----:B------:R-:W-:Y:S01]  /*3d10*/  IMAD.WIDE R94, R102, 0x2, R148 ;  /* 0x00000002665e7825 */ /* 0x000fe200078e0294 */
[----:B------:R-:W-:-:S06]  /*3d20*/  ISETP.GT.AND P3, PT, R5, 0x31, PT ;  /* 0x000000310500780c */ /* 0x000fcc0003f64270 */
[----:B------:R-:W4:Y:S01]  /*3d30*/  LDC R102, c[0x0][0x238] ;  /* 0x00008e00ff667b82 */ /* 0x000f220000000800 */
[C---:B------:R-:W-:Y:S02]  /*3d40*/  ISETP.GT.AND P0, PT, R5.reuse, 0x2b, PT ;  /* 0x0000002b0500780c */ /* 0x040fe40003f04270 */
[----:B------:R-:W-:Y:S02]  /*3d50*/  PRMT R185, RZ, 0x7610, R185 ;  /* 0x00007610ffb97816 */ /* 0x000fe400000000b9 */
[----:B------:R-:W-:-:S04]  /*3d60*/  ISETP.GT.AND P2, PT, R5, 0x2c, PT ;  /* 0x0000002c0500780c */ /* 0x000fc80003f44270 */
[----:B------:R0:W2:Y:S01]  /*3d70*/  @P3 LDG.E.U16 R185, desc[UR14][R94.64] ;  /* 0x0000000e5eb93981 */ /* 0x0000a2000c1e1500 */
[----:B------:R-:W-:Y:S01]  /*3d80*/  ISETP.GT.AND P3, PT, R5, 0x2e, PT ;  /* 0x0000002e0500780c */ /* 0x000fe20003f64270 */
[----:B0-----:R-:W-:Y:S01]  /*3d90*/  IMAD R101, R101, 0x2d, RZ ;  /* 0x0000002d65657824 */ /* 0x001fe200078e02ff */
[----:B------:R-:W-:Y:S02]  /*3da0*/  PRMT R94, RZ, 0x7610, R94 ;  /* 0x00007610ff5e7816 */ /* 0x000fe4000000005e */
[----:B------:R-:W-:Y:S01]  /*3db0*/  PRMT R95, RZ, 0x7610, R95 ;  /* 0x00007610ff5f7816 */ /* 0x000fe2000000005f */
[----:B-1----:R-:W-:-:S03]  /*3dc0*/  IMAD R100, R100, 0x2e, RZ ;  /* 0x0000002e64647824 */ /* 0x002fc600078e02ff */
[----:B------:R0:W2:Y:S01]  /*3dd0*/  @P0 LDG.E.U16 R94, desc[UR14][R96.64] ;  /* 0x0000000e605e0981 */ /* 0x0000a2000c1e1500 */
[----:B----4-:R-:W-:-:S03]  /*3de0*/  IMAD R102, R102, 0x2f, RZ ;  /* 0x0000002f66667824 */ /* 0x010fc600078e02ff */
[----:B------:R1:W4:Y:S01]  /*3df0*/  @P2 LDG.E.U16 R95, desc[UR14][R98.64] ;  /* 0x0000000e625f2981 */ /* 0x000322000c1e1500 */
[----:B0-----:R-:W-:Y:S01]  /*3e00*/  PRMT R97, RZ, 0x7610, R97 ;  /* 0x00007610ff617816 */ /* 0x001fe20000000061 */
[----:B-1----:R-:W-:-:S04]  /*3e10*/  IMAD.WIDE R98, R101, 0x2, R148 ;  /* 0x0000000265627825 */ /* 0x002fc800078e0294 */
[----:B------:R-:W-:-:S05]  /*3e20*/  IMAD.WIDE R100, R100, 0x2, R148 ;  /* 0x0000000264647825 */ /* 0x000fca00078e0294 */
[----:B------:R0:W4:Y:S01]  /*3e30*/  @P3 LDG.E.U16 R97, desc[UR14][R100.64] ;  /* 0x0000000e64613981 */ /* 0x000122000c1e1500 */
[C---:B------:R-:W-:Y:S01]  /*3e40*/  ISETP.GT.AND P1, PT, R5.reuse, 0x2d, PT ;  /* 0x0000002d0500780c */ /* 0x040fe20003f24270 */
[----:B0-----:R-:W-:Y:S02]  /*3e50*/  IMAD.WIDE R100, R102, 0x2, R148 ;  /* 0x0000000266647825 */ /* 0x001fe400078e0294 */
[----:B------:R-:W0:Y:S01]  /*3e60*/  LDC R102, c[0x0][0x238] ;  /* 0x00008e00ff667b82 */ /* 0x000e220000000800 */
[----:B------:R-:W-:Y:S02]  /*3e70*/  ISETP.GT.AND P0, PT, R5, 0x2f, PT ;  /* 0x0000002f0500780c */ /* 0x000fe40003f04270 */
[----:B------:R-:W-:-:S07]  /*3e80*/  PRMT R96, RZ, 0x7610, R96 ;  /* 0x00007610ff607816 */ /* 0x000fce0000000060 */
[----:B------:R1:W4:Y:S02]  /*3e90*/  @P1 LDG.E.U16 R96, desc[UR14][R98.64] ;  /* 0x0000000e62601981 */ /* 0x000324000c1e1500 */
[----:B-1----:R-:W-:Y:S01]  /*3ea0*/  PRMT R98, RZ, 0x7610, R98 ;  /* 0x00007610ff627816 */ /* 0x002fe20000000062 */
[----:B0-----:R-:W-:-:S05]  /*3eb0*/  IMAD R102, R102, 0x32, RZ ;  /* 0x0000003266667824 */ /* 0x001fca00078e02ff */
[----:B------:R0:W4:Y:S02]  /*3ec0*/  @P0 LDG.E.U16 R98, desc[UR14][R100.64] ;  /* 0x0000000e64620981 */ /* 0x000124000c1e1500 */
[----:B0-----:R-:W-:Y:S02]  /*3ed0*/  IMAD.WIDE R100, R102, 0x2, R148 ;  /* 0x0000000266647825 */ /* 0x001fe400078e0294 */
[----:B------:R-:W0:Y:S01]  /*3ee0*/  LDC R102, c[0x0][0x238] ;  /* 0x00008e00ff667b82 */ /* 0x000e220000000800 */
[----:B------:R-:W-:Y:S02]  /*3ef0*/  ISETP.GT.AND P1, PT, R5, 0x32, PT ;  /* 0x000000320500780c */ /* 0x000fe40003f24270 */
[----:B------:R-:W-:-:S11]  /*3f00*/  PRMT R184, RZ, 0x7610, R184 ;  /* 0x00007610ffb87816 */ /* 0x000fd600000000b8 */
[----:B------:R1:W4:Y:S01]  /*3f10*/  @P1 LDG.E.U16 R184, desc[UR14][R100.64] ;  /* 0x0000000e64b81981 */ /* 0x000322000c1e1500 */
[----:B0-----:R-:W-:-:S04]  /*3f20*/  IMAD R102, R102, 0x33, RZ ;  /* 0x0000003366667824 */ /* 0x001fc800078e02ff */
[----:B-1----:R-:W-:Y:S02]  /*3f30*/  IMAD.WIDE R100, R102, 0x2, R148 ;  /* 0x0000000266647825 */ /* 0x002fe400078e0294 */
[----:B------:R-:W0:Y:S01]  /*3f40*/  LDC R102, c[0x0][0x238] ;  /* 0x00008e00ff667b82 */ /* 0x000e220000000800 */
[C---:B------:R-:W-:Y:S02]  /*3f50*/  ISETP.GT.AND P0, PT, R5.reuse, 0x33, PT ;  /* 0x000000330500780c */ /* 0x040fe40003f04270 */
[----:B------:R-:W-:Y:S02]  /*3f60*/  ISETP.GT.AND P1, PT, R5, 0x34, PT ;  /* 0x000000340500780c */ /* 0x000fe40003f24270 */
[----:B------:R-:W-:Y:S01]  /*3f70*/  PRMT R99, RZ, 0x7610, R99 ;  /* 0x00007610ff637816 */ /* 0x000fe20000000063 */
[----:B------:R-:W-:-:S08]  /*3f80*/  IMAD R104, R104, 0x35, RZ ;  /* 0x0000003568687824 */ /* 0x000fd000078e02ff */
[----:B------:R1:W4:Y:S01]  /*3f90*/  @P0 LDG.E.U16 R99, desc[UR14][R100.64] ;  /* 0x0000000e64630981 */ /* 0x000322000c1e1500 */
[----:B0-----:R-:W-:Y:S01]  /*3fa0*/  IMAD R102, R102, 0x34, RZ ;  /* 0x0000003466667824 */ /* 0x001fe200078e02ff */
[----:B-1----:R-:W-:-:S03]  /*3fb0*/  PRMT R100, RZ, 0x7610, R100 ;  /* 0x00007610ff647816 */ /* 0x002fc60000000064 */
[----:B------:R-:W-:-:S05]  /*3fc0*/  IMAD.WIDE R102, R102, 0x2, R148 ;  /* 0x0000000266667825 */ /* 0x000fca00078e0294 */
[----:B------:R0:W4:Y:S02]  /*3fd0*/  @P1 LDG.E.U16 R100, desc[UR14][R102.64] ;  /* 0x0000000e66641981 */ /* 0x000124000c1e1500 */
[----:B0-----:R-:W-:Y:S02]  /*3fe0*/  IMAD.WIDE R102, R104, 0x2, R148 ;  /* 0x0000000268667825 */ /* 0x001fe400078e0294 */
        /* <DEDUP_REMOVED lines=42> */
[----:B------:R-:W-:-:S09]  /*4290*/  PRMT R107, RZ, 0x7610, R107 ;  /* 0x00007610ff6b7816 */ /* 0x000fd2000000006b */
[----:B------:R1:W4:Y:S01]  /*42a0*/  @P0 LDG.E.U16 R107, desc[UR14][R108.64] ;  /* 0x0000000e6c6b0981 */ /* 0x000322000c1e1500 */
[----:B0-----:R-:W-:Y:S01]  /*42b0*/  IMAD R110, R110, 0x3f, RZ ;  /* 0x0000003f6e6e7824 */ /* 0x001fe200078e02ff */
[----:B-1----:R-:W-:-:S03]  /*42c0*/  PRMT R108, RZ, 0x7610, R108 ;  /* 0x00007610ff6c7816 */ /* 0x002fc6000000006c */
[----:B------:R-:W-:-:S05]  /*42d0*/  IMAD.WIDE R110, R110, 0x2, R148 ;  /* 0x000000026e6e7825 */ /* 0x000fca00078e0294 */
[----:B------:R0:W4:Y:S01]  /*42e0*/  @P1 LDG.E.U16 R108, desc[UR14][R110.64] ;  /* 0x0000000e6e6c1981 */ /* 0x000122000c1e1500 */
[----:B------:R-:W-:Y:S01]  /*42f0*/  BAR.SYNC.DEFER_BLOCKING 0x0 ;  /* 0x0000000000007b1d */ /* 0x000fe20000010000 */
[----:B------:R-:W-:Y:S02]  /*4300*/  ISETP.GE.AND P0, PT, R4, R5, PT ;  /* 0x000000050400720c */ /* 0x000fe40003f06270 */
[----:B------:R-:W-:Y:S01]  /*4310*/  PRMT R109, RZ, 0x7610, R109 ;  /* 0x00007610ff6d7816 */ /* 0x000fe2000000006d */
[----:B0-----:R-:W-:-:S04]  /*4320*/  IMAD.WIDE R110, R198, 0x2, R154 ;  /* 0x00000002c66e7825 */ /* 0x001fc800078e029a */
[----:B------:R-:W-:-:S06]  /*4330*/  IMAD.WIDE R112, R198, 0x2, R156 ;  /* 0x00000002c6707825 */ /* 0x000fcc00078e029c */
[----:B------:R0:W4:Y:S02]  /*4340*/  @!P0 LDG.E.U16 R109, desc[UR14][R110.64] ;  /* 0x0000000e6e6d8981 */ /* 0x000124000c1e1500 */
[----:B0-----:R-:W-:Y:S02]  /*4350*/  PRMT R110, RZ, 0x7610, R110 ;  /* 0x00007610ff6e7816 */ /* 0x001fe4000000006e */
[----:B------:R-:W-:-:S04]  /*4360*/  PRMT R111, RZ, 0x7610, R111 ;  /* 0x00007610ff6f7816 */ /* 0x000fc8000000006f */
[----:B------:R0:W4:Y:S01]  /*4370*/  @!P0 LDG.E.U16 R110, desc[UR14][R112.64] ;  /* 0x0000000e706e8981 */ /* 0x000122000c1e1500 */
[----:B------:R-:W-:-:S04]  /*4380*/  IMAD.WIDE R114, R198, 0x2, R150 ;  /* 0x00000002c6727825 */ /* 0x000fc800078e0296 */
[----:B0-----:R-:W-:-:S05]  /*4390*/  IMAD.WIDE R112, R198, 0x2, R152 ;  /* 0x00000002c6707825 */ /* 0x001fca00078e0298 */
[----:B------:R0:W4:Y:S01]  /*43a0*/  @!P0 LDG.E.U16 R111, desc[UR14][R112.64] ;  /* 0x0000000e706f8981 */ /* 0x000122000c1e1500 */
[----:B------:R-:W-:Y:S02]  /*43b0*/  LOP3.LUT R145, R145, R144, RZ, 0x3c, !PT ;  /* 0x0000009091917212 */ /* 0x000fe400078e3cff */
[----:B0-----:R-:W-:Y:S02]  /*43c0*/  PRMT R112, RZ, 0x7610, R112 ;  /* 0x00007610ff707816 */ /* 0x001fe40000000070 */
[----:B------:R-:W-:-:S04]  /*43d0*/  PRMT R113, RZ, 0x7610, R113 ;  /* 0x00007610ff717816 */ /* 0x000fc80000000071 */
[----:B------:R0:W4:Y:S01]  /*43e0*/  @!P0 LDG.E.U16 R112, desc[UR14][R114.64] ;  /* 0x0000000e72708981 */ /* 0x000122000c1e1500 */
[----:B------:R-:W-:Y:S01]  /*43f0*/  LOP3.LUT R144, R145, R144, RZ, 0x3c, !PT ;  /* 0x0000009091907212 */ /* 0x000fe200078e3cff */
[----:B------:R-:W-:Y:S01]  /*4400*/  IMAD.WIDE R116, R198, 0x2, R146 ;  /* 0x00000002c6747825 */ /* 0x000fe200078e0292 */
[----:B------:R-:W-:-:S03]  /*4410*/  LOP3.LUT R143, R143, R142, RZ, 0x3c, !PT ;  /* 0x0000008e8f8f7212 */ /* 0x000fc600078e3cff */
[----:B0-----:R-:W-:Y:S01]  /*4420*/  IMAD.WIDE R114, R198, 0x2, R138 ;  /* 0x00000002c6727825 */ /* 0x001fe200078e028a */
[----:B------:R-:W-:-:S04]  /*4430*/  LOP3.LUT R145, R145, R144, RZ, 0x3c, !PT ;  /* 0x0000009091917212 */ /* 0x000fc800078e3cff */
[----:B------:R0:W4:Y:S01]  /*4440*/  @!P0 LDG.E.U16 R113, desc[UR14][R114.64] ;  /* 0x0000000e72718981 */ /* 0x000122000c1e1500 */
[----:B------:R-:W-:Y:S02]  /*4450*/  LOP3.LUT R142, R143, R142, RZ, 0x3c, !PT ;  /* 0x0000008e8f8e7212 */ /* 0x000fe400078e3cff */
[----:B0-----:R-:W-:Y:S02]  /*4460*/  PRMT R114, RZ, 0x7610, R114 ;  /* 0x00007610ff727816 */ /* 0x001fe40000000072 */
[----:B------:R-:W-:-:S04]  /*4470*/  PRMT R115, RZ, 0x7610, R115 ;  /* 0x00007610ff737816 */ /* 0x000fc80000000073 */
[----:B------:R0:W4:Y:S01]  /*4480*/  @!P0 LDG.E.U16 R114, desc[UR14][R116.64] ;  /* 0x0000000e74728981 */ /* 0x000122000c1e1500 */
[----:B------:R-:W-:Y:S02]  /*4490*/  LOP3.LUT R143, R143, R142, RZ, 0x3c, !PT ;  /* 0x0000008e8f8f7212 */ /* 0x000fe400078e3cff */
[----:B------:R-:W-:Y:S01]  /*44a0*/  LOP3.LUT R141, R141, R140, RZ, 0x3c, !PT ;  /* 0x0000008c8d8d7212 */ /* 0x000fe200078e3cff */
[----:B------:R-:W-:Y:S01]  /*44b0*/  STS.U16 [R2+UR12], R119 ;  /* 0x0000007702007988 */ /* 0x000fe2000800040c */
[----:B0-----:R-:W-:-:S03]  /*44c0*/  IMAD.WIDE R116, R198, 0x2, R144 ;  /* 0x00000002c6747825 */ /* 0x001fc600078e0290 */
[----:B------:R0:W-:Y:S04]  /*44d0*/  STS.U16 [R2+UR12+0x400], R118 ;  /* 0x0004007602007988 */ /* 0x0001e8000800040c */
[----:B------:R1:W4:Y:S01]  /*44e0*/  @!P0 LDG.E.U16 R115, desc[UR14][R116.64] ;  /* 0x0000000e74738981 */ /* 0x000322000c1e1500 */
[----:B------:R-:W-:Y:S01]  /*44f0*/  LOP3.LUT R140, R141, R140, RZ, 0x3c, !PT ;  /* 0x0000008c8d8c7212 */ /* 0x000fe200078e3cff */
[----:B0-----:R-:W-:Y:S01]  /*4500*/  IMAD.WIDE R118, R198, 0x2, R142 ;  /* 0x00000002c6767825 */ /* 0x001fe200078e028e */
[----:B-1----:R-:W-:Y:S02]  /*4510*/  PRMT R116, RZ, 0x7610, R116 ;  /* 0x00007610ff747816 */ /* 0x002fe40000000074 */
[----:B------:R-:W-:Y:S02]  /*4520*/  PRMT R117, RZ, 0x7610, R117 ;  /* 0x00007610ff757816 */ /* 0x000fe40000000075 */
[----:B------:R-:W-:-:S02]  /*4530*/  LOP3.LUT R137, R137, R136, RZ, 0x3c, !PT ;  /* 0x0000008889897212 */ /* 0x000fc400078e3cff */
[----:B------:R0:W4:Y:S01]  /*4540*/  @!P0 LDG.E.U16 R116, desc[UR14][R118.64] ;  /* 0x0000000e76748981 */ /* 0x000122000c1e1500 */
[----:B------:R-:W-:Y:S02]  /*4550*/  LOP3.LUT R141, R141, R140, RZ, 0x3c, !PT ;  /* 0x0000008c8d8d7212 */ /* 0x000fe400078e3cff */
[----:B------:R-:W-:Y:S01]  /*4560*/  LOP3.LUT R136, R137, R136, RZ, 0x3c, !PT ;  /* 0x0000008889887212 */ /* 0x000fe200078e3cff */
[----:B------:R-:W-:Y:S01]  /*4570*/  STS.U16 [R2+UR12+0x800], R121 ;  /* 0x0008007902007988 */ /* 0x000fe2000800040c */
[----:B0-----:R-:W-:-:S03]  /*4580*/  IMAD.WIDE R118, R198, 0x2, R130 ;  /* 0x00000002c6767825 */ /* 0x001fc600078e0282 */
[----:B------:R0:W-:Y:S01]  /*4590*/  STS.U16 [R2+UR12+0xc00], R120 ;  /* 0x000c007802007988 */ /* 0x0001e2000800040c */
[----:B------:R-:W-:-:S03]  /*45a0*/  LOP3.LUT R135, R135, R134, RZ, 0x3c, !PT ;  /* 0x0000008687877212 */ /* 0x000fc600078e3cff */
[----:B------:R1:W4:Y:S01]  /*45b0*/  @!P0 LDG.E.U16 R117, desc[UR14][R118.64] ;  /* 0x0000000e76758981 */ /* 0x000322000c1e1500 */
[----:B------:R-:W-:Y:S01]  /*45c0*/  LOP3.LUT R137, R137, R136, RZ, 0x3c, !PT ;  /* 0x0000008889897212 */ /* 0x000fe200078e3cff */
[----:B0-----:R-:W-:Y:S01]  /*45d0*/  IMAD.WIDE R120, R198, 0x2, R140 ;  /* 0x00000002c6787825 */ /* 0x001fe200078e028c */
[----:B-1----:R-:W-:Y:S02]  /*45e0*/  PRMT R118, RZ, 0x7610, R118 ;  /* 0x00007610ff767816 */ /* 0x002fe40000000076 */
[----:B------:R-:W-:Y:S02]  /*45f0*/  LOP3.LUT R134, R135, R134, RZ, 0x3c, !PT ;  /* 0x0000008687867212 */ /* 0x000fe400078e3cff */
[----:B------:R-:W-:Y:S02]  /*4600*/  PRMT R119, RZ, 0x7610, R119 ;  /* 0x00007610ff777816 */ /* 0x000fe40000000077 */
[----:B------:R0:W4:Y:S01]  /*4610*/  @!P0 LDG.E.U16 R118, desc[UR14][R120.64] ;  /* 0x0000000e78768981 */ /* 0x000122000c1e1500 */
[----:B------:R-:W-:-:S02]  /*4620*/  LOP3.LUT R125, R125, R124, RZ, 0x3c, !PT ;  /* 0x0000007c7d7d7212 */ /* 0x000fc400078e3cff */
[----:B------:R-:W-:Y:S02]  /*4630*/  LOP3.LUT R135, R135, R134, RZ, 0x3c, !PT ;  /* 0x0000008687877212 */ /* 0x000fe400078e3cff */
[----:B------:R-:W-:Y:S01]  /*4640*/  LOP3.LUT R124, R125, R124, RZ, 0x3c, !PT ;  /* 0x0000007c7d7c7212 */ /* 0x000fe200078e3cff */
[----:B0-----:R-:W-:Y:S01]  /*4650*/  IMAD.WIDE R120, R198, 0x2, R136 ;  /* 0x00000002c6787825 */ /* 0x001fe200078e0288 */
[----:B------:R-:W-:Y:S01]  /*4660*/  STS.U16 [R2+UR12+0x1000], R123 ;  /* 0x0010007b02007988 */ /* 0x000fe2000800040c */
[----:B------:R-:W-:-:S03]  /*4670*/  LOP3.LUT R133, R133, R132, RZ, 0x3c, !PT ;  /* 0x0000008485857212 */ /* 0x000fc600078e3cff */
[----:B------:R0:W4:Y:S01]  /*4680*/  @!P0 LDG.E.U16 R119, desc[UR14][R120.64] ;  /* 0x0000000e78778981 */ /* 0x000122000c1e1500 */
[----:B------:R-:W-:-:S03]  /*4690*/  LOP3.LUT R125, R125, R124, RZ, 0x3c, !PT ;  /* 0x0000007c7d7d7212 */ /* 0x000fc600078e3cff */
[----:B------:R1:W-:Y:S01]  /*46a0*/  STS.U16 [R2+UR12+0x1400], R122 ;  /* 0x0014007a02007988 */ /* 0x0003e2000800040c */
[----:B------:R-:W-:Y:S02]  /*46b0*/  LOP3.LUT R132, R133, R132, RZ, 0x3c, !PT ;  /* 0x0000008485847212 */ /* 0x000fe400078e3cff */
[----:B0-----:R-:W-:Y:S01]  /*46c0*/  PRMT R120, RZ, 0x7610, R120 ;  /* 0x00007610ff787816 */ /* 0x001fe20000000078 */
[----:B-1----:R-:W-:Y:S01]  /*46d0*/  IMAD.WIDE R122, R198, 0x2, R134 ;  /* 0x00000002c67a7825 */ /* 0x002fe200078e0286 */
[----:B------:R-:W-:-:S04]  /*46e0*/  PRMT R121, RZ, 0x7610, R121 ;  /* 0x00007610ff797816 */ /* 0x000fc80000000079 */
[----:B------:R0:W4:Y:S01]  /*46f0*/  @!P0 LDG.E.U16 R120, desc[UR14][R122.64] ;  /* 0x0000000e7a788981 */ /* 0x000122000c1e1500 */
[----:B------:R-:W-:-:S03]  /*4700*/  LOP3.LUT R133, R133, R132, RZ, 0x3c, !PT ;  /* 0x0000008485857212 */ /* 0x000fc600078e3cff */
[----:B------:R-:W-:Y:S01]  /*4710*/  STS.U16 [R2+UR12+0x1800], R127 ;  /* 0x0018007f02007988 */ /* 0x000fe2000800040c */
[----:B0-----:R-:W-:-:S03]  /*4720*/  IMAD.WIDE R122, R198, 0x2, R124 ;  /* 0x00000002c67a7825 */ /* 0x001fc600078e027c */
[----:B------:R0:W-:Y:S04]  /*4730*/  STS.U16 [R2+UR12+0x1c00], R126 ;  /* 0x001c007e02007988 */ /* 0x0001e8000800040c */
[----:B------:R1:W4:Y:S04]  /*4740*/  @!P0 LDG.E.U16 R121, desc[UR14][R122.64] ;  /* 0x0000000e7a798981 */ /* 0x000328000c1e1500 */
[----:B------:R3:W-:Y:S01]  /*4750*/  STS.U16 [R228+UR12+0x80], R129 ;  /* 0x00008081e4007988 */ /* 0x0007e2000800040c */
[----:B0-----:R-:W-:Y:S01]  /*4760*/  IMAD.WIDE R126, R198, 0x2, R132 ;  /* 0x00000002c67e7825 */ /* 0x001fe200078e0284 */
[----:B-1----:R-:W-:-:S03]  /*4770*/  PRMT R122, RZ, 0x7610, R122 ;  /* 0x00007610ff7a7816 */ /* 0x002fc6000000007a */
[----:B---3--:R-:W-:Y:S02]  /*4780*/  IMAD.MOV.U32 R129, RZ, RZ, R128 ;  /* 0x000000ffff817224 */ /* 0x008fe400078e0080 */
[----:B------:R-:W-:Y:S01]  /*4790*/  IMAD.MOV.U32 R128, RZ, RZ, R194 ;  /* 0x000000ffff807224 */ /* 0x000fe200078e00c2 */
[----:B------:R0:W3:Y:S01]  /*47a0*/  @!P0 LDG.E.U16 R122, desc[UR14][R126.64] ;  /* 0x0000000e7e7a8981 */ /* 0x0000e2000c1e1500 */
[----:B------:R-:W-:Y:S02]  /*47b0*/  PRMT R123, RZ, 0x7610, R123 ;  /* 0x00007610ff7b7816 */ /* 0x000fe4000000007b */
[----:B0-----:R-:W-:Y:S01]  /*47c0*/  IMAD.WIDE R126, R198, 0x2, R128 ;  /* 0x00000002c67e7825 */ /* 0x001fe200078e0280 */
[----:B------:R0:W-:Y:S04]  /*47d0*/  STS.U16 [R228+UR12+0x480], R192 ;  /* 0x000480c0e4007988 */ /* 0x0001e8000800040c */
[----:B------:R1:W3:Y:S01]  /*47e0*/  @!P0 LDG.E.U16 R123, desc[UR14][R126.64] ;  /* 0x0000000e7e7b8981 */ /* 0x0002e2000c1e1500 */
[----:B0-----:R-:W-:Y:S01]  /*47f0*/  PRMT R192, RZ, 0x7610, R192 ;  /* 0x00007610ffc07816 */ /* 0x001fe200000000c0 */
[----:B-1----:R-:W-:-:S02]  /*4800*/  IMAD.MOV.U32 R126, RZ, RZ, R158 ;  /* 0x000000ffff7e7224 */ /* 0x002fc400078e009e */
[----:B------:R-:W-:Y:S02]  /*4810*/  IMAD.MOV.U32 R127, RZ, RZ, R159 ;  /* 0x000000ffff7f7224 */ /* 0x000fe400078e009f */
[C---:B------:R-:W-:Y:S01]  /*4820*/  IMAD.WIDE R158, R198.reuse, 0x2, R126 ;  /* 0x00000002c69e7825 */ /* 0x040fe200078e027e */
[----:B------:R0:W-:Y:S04]  /*4830*/  STS.U16 [R228+UR12+0x880], R161 ;  /* 0x000880a1e4007988 */ /* 0x0001e8000800040c */
[----:B------:R1:W3:Y:S02]  /*4840*/  @!P0 LDG.E.U16 R192, desc[UR14][R158.64] ;  /* 0x0000000e9ec08981 */ /* 0x0002e4000c1e1500 */
[--C-:B-1----:R-:W-:Y:S02]  /*4850*/  IMAD.MOV.U32 R158, RZ, RZ, R193.reuse ;  /* 0x000000ffff9e7224 */ /* 0x102fe400078e00c1 */
[----:B------:R-:W-:Y:S01]  /*4860*/  IMAD.MOV.U32 R159, RZ, RZ, R160 ;  /* 0x000000ffff9f7224 */ /* 0x000fe200078e00a0 */
[----:B------:R-:W-:Y:S01]  /*4870*/  PRMT R193, RZ, 0x7610, R193 ;  /* 0x00007610ffc17816 */ /* 0x000fe200000000c1 */
[----:B0-----:R-:W-:Y:S01]  /*4880*/  IMAD.WIDE R160, R198, 0x2, R158 ;  /* 0x00000002c6a07825 */ /* 0x001fe200078e029e */
[----:B------:R0:W-:Y:S04]  /*4890*/  STS.U16 [R228+UR12+0xc80], R163 ;  /* 0x000c80a3e4007988 */ /* 0x0001e8000800040c */
[----:B------:R1:W3:Y:S01]  /*48a0*/  @!P0 LDG.E.U16 R193, desc[UR14][R160.64] ;  /* 0x0000000ea0c18981 */ /* 0x0002e2000c1e1500 */
[----:B------:R-:W-:Y:S01]  /*48b0*/  PRMT R194, RZ, 0x7610, R194 ;  /* 0x00007610ffc27816 */ /* 0x000fe200000000c2 */
[----:B-1----:R-:W-:-:S02]  /*48c0*/  IMAD.MOV.U32 R160, RZ, RZ, R191 ;  /* 0x000000ffffa07224 */ /* 0x002fc400078e00bf */
[----:B------:R-:W-:Y:S02]  /*48d0*/  IMAD.MOV.U32 R161, RZ, RZ, R162 ;  /* 0x000000ffffa17224 */ /* 0x000fe400078e00a2 */
[----:B0-----:R-:W-:Y:S01]  /*48e0*/  IMAD.WIDE R162, R198, 0x2, R160 ;  /* 0x00000002c6a27825 */ /* 0x001fe200078e02a0 */
[----:B------:R0:W-:Y:S04]  /*48f0*/  STS.U16 [R228+UR12+0x1080], R165 ;  /* 0x001080a5e4007988 */ /* 0x0001e8000800040c */
[----:B------:R1:W3:Y:S01]  /*4900*/  @!P0 LDG.E.U16 R194, desc[UR14][R162.64] ;  /* 0x0000000ea2c28981 */ /* 0x0002e2000c1e1500 */
[----:B------:R-:W-:Y:S01]  /*4910*/  PRMT R202, RZ, 0x7610, R202 ;  /* 0x00007610ffca7816 */ /* 0x000fe200000000ca */
[----:B-1----:R-:W-:Y:S02]  /*4920*/  IMAD.MOV.U32 R162, RZ, RZ, R189 ;  /* 0x000000ffffa27224 */ /* 0x002fe400078e00bd */
[----:B------:R-:W-:-:S02]  /*4930*/  IMAD.MOV.U32 R163, RZ, RZ, R164 ;  /* 0x000000ffffa37224 */ /* 0x000fc400078e00a4 */
[----:B0-----:R-:W-:Y:S01]  /*4940*/  IMAD.WIDE R164, R198, 0x2, R162 ;  /* 0x00000002c6a47825 */ /* 0x001fe200078e02a2 */
[----:B------:R-:W-:-:S04]  /*4950*/  PRMT R207, RZ, 0x7610, R207 ;  /* 0x00007610ffcf7816 */ /* 0x000fc800000000cf */
[----:B------:R0:W3:Y:S02]  /*4960*/  @!P0 LDG.E.U16 R202, desc[UR14][R164.64] ;  /* 0x0000000ea4ca8981 */ /* 0x0000e4000c1e1500 */
[----:B0-----:R-:W-:Y:S02]  /*4970*/  IMAD.MOV.U32 R164, RZ, RZ, R167 ;  /* 0x000000ffffa47224 */ /* 0x001fe400078e00a7 */
[----:B------:R-:W-:Y:S02]  /*4980*/  IMAD.MOV.U32 R165, RZ, RZ, R166 ;  /* 0x000000ffffa57224 */ /* 0x000fe400078e00a6 */
[----:B------:R-:W-:Y:S01]  /*4990*/  IMAD.WIDE R166, R198, 0x2, R164 ;  /* 0x00000002c6a67825 */ /* 0x000fe200078e02a4 */
        /* <DEDUP_REMOVED lines=20> */
[----:B-----5:R-:W-:Y:S04]  /*4ae0*/  STS.U16 [R228+UR12+0x1480], R187 ;  /* 0x001480bbe4007988 */ /* 0x020fe8000800040c */
[----:B------:R0:W5:Y:S04]  /*4af0*/  @!P0 LDG.E.U16 R227, desc[UR14][R174.64] ;  /* 0x0000000eaee38981 */ /* 0x000168000c1e1500 */
[----:B--2---:R-:W-:Y:S04]  /*4b00*/  STS.U16 [R228+UR12+0x1880], R185 ;  /* 0x001880b9e4007988 */ /* 0x004fe8000800040c */
[----:B------:R-:W-:Y:S01]  /*4b10*/  STS.U16 [R228+UR12+0x1c80], R183 ;  /* 0x001c80b7e4007988 */ /* 0x000fe2000800040c */
[----:B0-----:R-:W-:-:S02]  /*4b20*/  IMAD.MOV.U32 R174, RZ, RZ, R195 ;  /* 0x000000ffffae7224 */ /* 0x001fc400078e00c3 */
[----:B------:R-:W-:Y:S01]  /*4b30*/  IMAD.MOV.U32 R175, RZ, RZ, R176 ;  /* 0x000000ffffaf7224 */ /* 0x000fe200078e00b0 */
[----:B------:R0:W-:Y:S01]  /*4b40*/  STS.U16 [R226+UR12+0x900], R177 ;  /* 0x000900b1e2007988 */ /* 0x0001e2000800040c */
[----:B------:R-:W-:Y:S01]  /*4b50*/  PRMT R195, RZ, 0x7610, R195 ;  /* 0x00007610ffc37816 */ /* 0x000fe200000000c3 */
[----:B0-----:R-:W-:Y:S02]  /*4b60*/  IMAD.WIDE R176, R198, 0x2, R174 ;  /* 0x00000002c6b07825 */ /* 0x001fe400078e02ae */
[----:B------:R-:W-:Y:S04]  /*4b70*/  STS.U16 [R226+UR12+0x500], R179 ;  /* 0x000500b3e2007988 */ /* 0x000fe8000800040c */
[----:B------:R0:W2:Y:S04]  /*4b80*/  @!P0 LDG.E.U16 R195, desc[UR14][R176.64] ;  /* 0x0000000eb0c38981 */ /* 0x0000a8000c1e1500 */
[----:B------:R1:W-:Y:S01]  /*4b90*/  STS.U16 [R226+UR12+0xd00], R178 ;  /* 0x000d00b2e2007988 */ /* 0x0003e2000800040c */
[----:B0-----:R-:W-:-:S02]  /*4ba0*/  IMAD.MOV.U32 R176, RZ, RZ, R197 ;  /* 0x000000ffffb07224 */ /* 0x001fc400078e00c5 */
[--C-:B------:R-:W-:Y:S01]  /*4bb0*/  IMAD.MOV.U32 R177, RZ, RZ, R196.reuse ;  /* 0x000000ffffb17224 */ /* 0x100fe200078e00c4 */
[----:B------:R-:W-:Y:S01]  /*4bc0*/  PRMT R196, RZ, 0x7610, R196 ;  /* 0x00007610ffc47816 */ /* 0x000fe200000000c4 */
[----:B-1----:R-:W-:Y:S01]  /*4bd0*/  IMAD.WIDE R178, R198, 0x2, R176 ;  /* 0x00000002c6b27825 */ /* 0x002fe200078e02b0 */
[----:B------:R-:W-:Y:S04]  /*4be0*/  STS.U16 [R226+UR12+0x100], R181 ;  /* 0x000100b5e2007988 */ /* 0x000fe8000800040c */
[----:B------:R0:W5:Y:S01]  /*4bf0*/  @!P0 LDG.E.U16 R196, desc[UR14][R178.64] ;  /* 0x0000000eb2c48981 */ /* 0x000162000c1e1500 */
[----:B------:R-:W-:-:S03]  /*4c00*/  PRMT R197, RZ, 0x7610, R197 ;  /* 0x00007610ffc57816 */ /* 0x000fc600000000c5 */
[----:B------:R1:W-:Y:S01]  /*4c10*/  STS.U16 [R226+UR12+0x1100], R180 ;  /* 0x001100b4e2007988 */ /* 0x0003e2000800040c */
[----:B0-----:R-:W-:Y:S02]  /*4c20*/  IMAD.MOV.U32 R178, RZ, RZ, R200 ;  /* 0x000000ffffb27224 */ /* 0x001fe400078e00c8 */
[----:B------:R-:W-:Y:S02]  /*4c30*/  IMAD.MOV.U32 R179, RZ, RZ, R199 ;  /* 0x000000ffffb37224 */ /* 0x000fe400078e00c7 */
[----:B-1----:R-:W-:Y:S01]  /*4c40*/  IMAD.WIDE R180, R198, 0x2, R178 ;  /* 0x00000002c6b47825 */ /* 0x002fe200078e02b2 */
[----:B------:R0:W-:Y:S04]  /*4c50*/  STS.U16 [R226+UR12+0x1500], R182 ;  /* 0x001500b6e2007988 */ /* 0x0001e8000800040c */
[----:B------:R1:W5:Y:S01]  /*4c60*/  @!P0 LDG.E.U16 R197, desc[UR14][R180.64] ;  /* 0x0000000eb4c58981 */ /* 0x000362000c1e1500 */
[----:B------:R-:W-:Y:S01]  /*4c70*/  PRMT R199, RZ, 0x7610, R199 ;  /* 0x00007610ffc77816 */ /* 0x000fe200000000c7 */
[----:B-1----:R-:W-:-:S02]  /*4c80*/  IMAD.MOV.U32 R180, RZ, RZ, R203 ;  /* 0x000000ffffb47224 */ /* 0x002fc400078e00cb */
[----:B------:R-:W-:Y:S02]  /*4c90*/  IMAD.MOV.U32 R181, RZ, RZ, R201 ;  /* 0x000000ffffb57224 */ /* 0x000fe400078e00c9 */
[----:B0-----:R-:W-:Y:S01]  /*4ca0*/  IMAD.WIDE R182, R198, 0x2, R180 ;  /* 0x00000002c6b67825 */ /* 0x001fe200078e02b4 */
[----:B----4-:R0:W-:Y:S04]  /*4cb0*/  STS.U16 [R226+UR12+0x1900], R184 ;  /* 0x001900b8e2007988 */ /* 0x0101e8000800040c */
[----:B------:R1:W4:Y:S01]  /*4cc0*/  @!P0 LDG.E.U16 R199, desc[UR14][R182.64] ;  /* 0x0000000eb6c78981 */ /* 0x000322000c1e1500 */
[----:B------:R-:W-:Y:S01]  /*4cd0*/  PRMT R200, RZ, 0x7610, R200 ;  /* 0x00007610ffc87816 */ /* 0x000fe200000000c8 */
[----:B-1----:R-:W-:Y:S02]  /*4ce0*/  IMAD.MOV.U32 R182, RZ, RZ, R205 ;  /* 0x000000ffffb67224 */ /* 0x002fe400078e00cd */
[----:B------:R-:W-:-:S02]  /*4cf0*/  IMAD.MOV.U32 R183, RZ, RZ, R204 ;  /* 0x000000ffffb77224 */ /* 0x000fc400078e00cc */
[C---:B0-----:R-:W-:Y:S01]  /*4d00*/  IMAD.WIDE R184, R198.reuse, 0x2, R182 ;  /* 0x00000002c6b87825 */ /* 0x041fe200078e02b6 */
[----:B------:R0:W-:Y:S04]  /*4d10*/  STS.U16 [R226+UR12+0x1d00], R186 ;  /* 0x001d00bae2007988 */ /* 0x0001e8000800040c */
[----:B------:R1:W5:Y:S01]  /*4d20*/  @!P0 LDG.E.U16 R200, desc[UR14][R184.64] ;  /* 0x0000000eb8c88981 */ /* 0x000362000c1e1500 */
[----:B------:R-:W-:Y:S01]  /*4d30*/  PRMT R201, RZ, 0x7610, R201 ;  /* 0x00007610ffc97816 */ /* 0x000fe200000000c9 */
[----:B-1----:R-:W-:Y:S02]  /*4d40*/  IMAD.MOV.U32 R184, RZ, RZ, R209 ;  /* 0x000000ffffb87224 */ /* 0x002fe400078e00d1 */
[----:B------:R-:W-:Y:S02]  /*4d50*/  IMAD.MOV.U32 R185, RZ, RZ, R208 ;  /* 0x000000ffffb97224 */ /* 0x000fe400078e00d0 */
[----:B0-----:R-:W-:Y:S01]  /*4d60*/  IMAD.WIDE R186, R198, 0x2, R184 ;  /* 0x00000002c6ba7825 */ /* 0x001fe200078e02b8 */
[----:B------:R0:W-:Y:S04]  /*4d70*/  STS.U16 [R225+UR12+0x180], R188 ;  /* 0x000180bce1007988 */ /* 0x0001e8000800040c */
[----:B------:R1:W4:Y:S01]  /*4d80*/  @!P0 LDG.E.U16 R201, desc[UR14][R186.64] ;  /* 0x0000000ebac98981 */ /* 0x000322000c1e1500 */
[----:B------:R-:W-:Y:S01]  /*4d90*/  PRMT R203, RZ, 0x7610, R203 ;  /* 0x00007610ffcb7816 */ /* 0x000fe200000000cb */
[----:B-1----:R-:W-:-:S02]  /*4da0*/  IMAD.MOV.U32 R186, RZ, RZ, R211 ;  /* 0x000000ffffba7224 */ /* 0x002fc400078e00d3 */
[----:B------:R-:W-:Y:S02]  /*4db0*/  IMAD.MOV.U32 R187, RZ, RZ, R210 ;  /* 0x000000ffffbb7224 */ /* 0x000fe400078e00d2 */
[----:B0-----:R-:W-:Y:S01]  /*4dc0*/  IMAD.WIDE R188, R198, 0x2, R186 ;  /* 0x00000002c6bc7825 */ /* 0x001fe200078e02ba */
[----:B------:R0:W-:Y:S04]  /*4dd0*/  STS.U16 [R225+UR12+0x580], R190 ;  /* 0x000580bee1007988 */ /* 0x0001e8000800040c */
[----:B------:R1:W4:Y:S01]  /*4de0*/  @!P0 LDG.E.U16 R203, desc[UR14][R188.64] ;  /* 0x0000000ebccb8981 */ /* 0x000322000c1e1500 */
[----:B------:R-:W-:Y:S01]  /*4df0*/  PRMT R204, RZ, 0x7610, R204 ;  /* 0x00007610ffcc7816 */ /* 0x000fe200000000cc */
[----:B-1----:R-:W-:Y:S02]  /*4e00*/  IMAD.MOV.U32 R188, RZ, RZ, R214 ;  /* 0x000000ffffbc7224 */ /* 0x002fe400078e00d6 */
[----:B------:R-:W-:-:S02]  /*4e10*/  IMAD.MOV.U32 R189, RZ, RZ, R213 ;  /* 0x000000ffffbd7224 */ /* 0x000fc400078e00d5 */
[----:B0-----:R-:W-:-:S05]  /*4e20*/  IMAD.WIDE R190, R198, 0x2, R188 ;  /* 0x00000002c6be7825 */ /* 0x001fca00078e02bc */
[----:B------:R-:W4:Y:S04]  /*4e30*/  @!P0 LDG.E.U16 R204, desc[UR14][R190.64] ;  /* 0x0000000ebecc8981 */ /* 0x000f28000c1e1500 */
[----:B------:R-:W-:Y:S04]  /*4e40*/  STS.U16 [R225+UR12+0x980], R15 ;  /* 0x0009800fe1007988 */ /* 0x000fe8000800040c */
        /* <DEDUP_REMOVED lines=29> */
[----:B------:R0:W-:Y:S04]  /*5020*/  STS.U16 [R220+UR12+0x380], R10 ;  /* 0x0003800adc007988 */ /* 0x0001e8000800040c */
        /* <DEDUP_REMOVED lines=11> */
[----:B---3--:R-:W-:Y:S04]  /*50e0*/  STS.U16 [R0+UR12+0x5000], R193 ;  /* 0x005000c100007988 */ /* 0x008fe8000800040c */
[----:B------:R-:W-:Y:S04]  /*50f0*/  STS.U16 [R0+UR12+0x5400], R212 ;  /* 0x005400d400007988 */ /* 0x000fe8000800040c */
[----:B--2---:R-:W-:Y:S01]  /*5100*/  STS.U16 [R0+UR12+0x5800], R195 ;  /* 0x005800c300007988 */ /* 0x004fe2000800040c */
[----:B------:R-:W-:-:S03]  /*5110*/  R2UR UR4, R215 ;  /* 0x00000000d70472ca */ /* 0x000fc600000e0000 */
[----:B-----5:R-:W-:Y:S04]  /*5120*/  STS.U16 [R0+UR12+0x5c00], R200 ;  /* 0x005c00c800007988 */ /* 0x020fe8000800040c */
[----:B------:R-:W-:Y:S04]  /*5130*/  STS.U16 [R219+UR12+0x4100], R110 ;  /* 0x0041006edb007988 */ /* 0x000fe8000800040c */
[----:B------:R-:W-:Y:S04]  /*5140*/  STS.U16 [R219+UR12+0x4500], R114 ;  /* 0x00450072db007988 */ /* 0x000fe8000800040c */
[----:B------:R-:W-:Y:S04]  /*5150*/  STS.U16 [R219+UR12+0x4900], R118 ;  /* 0x00490076db007988 */ /* 0x000fe8000800040c */
[----:B------:R-:W-:Y:S04]  /*5160*/  STS.U16 [R219+UR12+0x4d00], R122 ;  /* 0x004d007adb007988 */ /* 0x000fe8000800040c */
[----:B------:R-:W-:Y:S04]  /*5170*/  STS.U16 [R219+UR12+0x5100], R194 ;  /* 0x005100c2db007988 */ /* 0x000fe8000800040c */
[----:B------:R-:W-:Y:S04]  /*5180*/  STS.U16 [R219+UR12+0x5500], R217 ;  /* 0x005500d9db007988 */ /* 0x000fe8000800040c */
[----:B------:R-:W-:Y:S04]  /*5190*/  STS.U16 [R219+UR12+0x5900], R196 ;  /* 0x005900c4db007988 */ /* 0x000fe8000800040c */
[----:B----4-:R-:W-:Y:S04]  /*51a0*/  STS.U16 [R219+UR12+0x5d00], R201 ;  /* 0x005d00c9db007988 */ /* 0x010fe8000800040c */
        /* <DEDUP_REMOVED lines=15> */
[----:B------:R2:W-:Y:S01]  /*52a0*/  STS.U16 [R216+UR12+0x5f00], R204 ;  /* 0x005f00ccd8007988 */ /* 0x0005e2000800040c */
[----:B------:R3:W-:Y:S06]  /*52b0*/  MEMBAR.ALL.CTA ;  /* 0x0000000000007992 */ /* 0x0007ec0000008000 */
[----:B---3--:R-:W3:Y:S02]  /*52c0*/  FENCE.VIEW.ASYNC.S ;  /* 0x00000000000073c6 */ /* 0x008ee40000000000 */
[----:B---3--:R-:W-:Y:S06]  /*52d0*/  BAR.SYNC.DEFER_BLOCKING 0x0 ;  /* 0x0000000000007b1d */ /* 0x008fec0000010000 */
[----:B------:R-:W-:Y:S01]  /*52e0*/  UMOV UR5, 0x40000040 ;  /* 0x4000004000057882 */ /* 0x000fe20000000000 */
[----:B------:R-:W-:-:S06]  /*52f0*/  WARPGROUP.ARRIVE ;  /* 0x00000000000079c5 */ /* 0x000fcc0000000000 */
[----:B------:R-:W-:Y:S04]  /*5300*/  HGMMA.64x64x16.F32 R56, gdesc[UR4].tnspA, R56 ;  /* 0x20e00000043879f0 */ /* 0x000fe80008700838 */
[----:B------:R-:W-:Y:S01]  /*5310*/  HGMMA.64x64x16.F32 R56, gdesc[UR8].tnspA, R56 ;  /* 0x20e00000083879f0 */ /* 0x000fe20008700838 */
[----:B------:R-:W-:-:S03]  /*5320*/  UMOV UR26, UR6 ;  /* 0x00000006001a7c82 */ /* 0x000fc60008000000 */
[----:B------:R-:W-:Y:S01]  /*5330*/  HGMMA.64x64x16.F32 R56, gdesc[UR16].tnspA, R56 ;  /* 0x20e00000103879f0 */ /* 0x000fe20008700838 */
[----:B------:R-:W-:-:S03]  /*5340*/  UMOV UR27, UR7 ;  /* 0x00000007001b7c82 */ /* 0x000fc60008000000 */
[----:B------:R-:W-:Y:S04]  /*5350*/  HGMMA.64x64x16.F32 R56, gdesc[UR20].tnspA, R56 ;  /* 0x20e00000143879f0 */ /* 0x000fe80008700838 */
[----:B------:R-:W-:Y:S01]  /*5360*/  HGMMA.64x64x16.F32 R24, gdesc[UR24].tnspA, R24 ;  /* 0x20e00000181879f0 */ /* 0x000fe20008700818 */
[----:B------:R-:W-:Y:S01]  /*5370*/  UMOV UR30, UR10 ;  /* 0x0000000a001e7c82 */ /* 0x000fe20008000000 */
[----:B------:R-:W-:Y:S02]  /*5380*/  UMOV UR31, UR11 ;  /* 0x0000000b001f7c82 */ /* 0x000fe40008000000 */
[----:B------:R-:W-:Y:S01]  /*5390*/  HGMMA.64x64x16.F32 R24, gdesc[UR28].tnspA, R24 ;  /* 0x20e000001c1879f0 */ /* 0x000fe20008700818 */
[----:B------:R-:W-:Y:S01]  /*53a0*/  UMOV UR34, UR18 ;  /* 0x0000001200227c82 */ /* 0x000fe20008000000 */
[----:B------:R-:W-:-:S02]  /*53b0*/  UMOV UR35, UR19 ;  /* 0x0000001300237c82 */ /* 0x000fc40008000000 */
[----:B------:R-:W-:Y:S01]  /*53c0*/  HGMMA.64x64x16.F32 R24, gdesc[UR32].tnspA, R24 ;  /* 0x20e00000201879f0 */ /* 0x000fe20008700818 */
[----:B------:R-:W-:Y:S01]  /*53d0*/  UMOV UR38, UR22 ;  /* 0x0000001600267c82 */ /* 0x000fe20008000000 */
[----:B------:R-:W-:Y:S01]  /*53e0*/  UMOV UR39, UR23 ;  /* 0x0000001700277c82 */ /* 0x000fe20008000000 */
[----:B------:R-:W-:Y:S02]  /*53f0*/  VIADD R6, R6, 0xffffffff ;  /* 0xffffffff06067836 */ /* 0x000fe40000000000 */
[----:B0-----:R-:W-:-:S03]  /*5400*/  IMAD.WIDE R10, R206, 0x2, R124 ;  /* 0x00000002ce0a7825 */ /* 0x001fc600078e027c */
[----:B------:R-:W-:Y:S01]  /*5410*/  ISETP.NE.U32.AND P0, PT, R6, RZ, PT ;  /* 0x000000ff0600720c */ /* 0x000fe20003f05070 */
[C---:B------:R-:W-:Y:S01]  /*5420*/  IMAD.WIDE R8, R206.reuse, 0x2, R134 ;  /* 0x00000002ce087825 */ /* 0x040fe200078e0286 */
[----:B------:R-:W-:Y:S03]  /*5430*/  HGMMA.64x64x16.F32 R24, gdesc[UR36].tnspA, R24, gsb0 ;  /* 0x20e00000241879f0 */ /* 0x000fe60008000818 */
[----:B------:R-:W-:-:S04]  /*5440*/  IMAD.WIDE R176, R206, 0x2, R176 ;  /* 0x00000002ceb07825 */ /* 0x000fc800078e02b0 */
[----:B------:R-:W-:-:S04]  /*5450*/  IMAD.WIDE R174, R206, 0x2, R174 ;  /* 0x00000002ceae7825 */ /* 0x000fc800078e02ae */
[----:B------:R-:W-:Y:S02]  /*5460*/  IMAD.MOV.U32 R125, RZ, RZ, R10 ;  /* 0x000000ffff7d7224 */ /* 0x000fe400078e000a */
[----:B------:R-:W-:Y:S02]  /*5470*/  IMAD.MOV.U32 R124, RZ, RZ, R11 ;  /* 0x000000ffff7c7224 */ /* 0x000fe400078e000b */
[----:B------:R-:W-:Y:S02]  /*5480*/  IMAD.MOV.U32 R135, RZ, RZ, R8 ;  /* 0x000000ffff877224 */ /* 0x000fe400078e0008 */
[----:B------:R-:W-:Y:S02]  /*5490*/  IMAD.MOV.U32 R134, RZ, RZ, R9 ;  /* 0x000000ffff867224 */ /* 0x000fe400078e0009 */
[----:B------:R-:W-:-:S04]  /*54a0*/  IMAD.WIDE R172, R206, 0x2, R172 ;  /* 0x00000002ceac7825 */ /* 0x000fc800078e02ac */
[----:B------:R-:W-:-:S04]  /*54b0*/  IMAD.WIDE R10, R206, 0x2, R136 ;  /* 0x00000002ce0a7825 */ /* 0x000fc800078e0288 */
[----:B------:R-:W-:-:S04]  /*54c0*/  IMAD.WIDE R8, R206, 0x2, R140 ;  /* 0x00000002ce087825 */ /* 0x000fc800078e028c */
[----:B------:R-:W-:-:S04]  /*54d0*/  IMAD.WIDE R170, R206, 0x2, R170 ;  /* 0x00000002ceaa7825 */ /* 0x000fc800078e02aa */
[----:B-1----:R-:W-:Y:S02]  /*54e0*/  IMAD.MOV.U32 R197, RZ, RZ, R176 ;  /* 0x000000ffffc57224 */ /* 0x002fe400078e00b0 */
[----:B------:R-:W-:-:S04]  /*54f0*/  IMAD.WIDE R168, R206, 0x2, R168 ;  /* 0x00000002cea87825 */ /* 0x000fc800078e02a8 */
[----:B------:R-:W-:-:S04]  /*5500*/  IMAD.WIDE R188, R206, 0x2, R188 ;  /* 0x00000002cebc7825 */ /* 0x000fc800078e02bc */
[----:B------:R-:W-:Y:S02]  /*5510*/  IMAD.MOV.U32 R176, RZ, RZ, R175 ;  /* 0x000000ffffb07224 */ /* 0x000fe400078e00af */
[----:B------:R-:W-:-:S04]  /*5520*/  IMAD.WIDE R166, R206, 0x2, R166 ;  /* 0x00000002cea67825 */ /* 0x000fc800078e02a6 */
[----:B------:R-:W-:-:S04]  /*5530*/  IMAD.WIDE R160, R206, 0x2, R160 ;  /* 0x00000002cea07825 */ /* 0x000fc800078e02a0 */
[----:B------:R-:W-:Y:S02]  /*5540*/  IMAD.MOV.U32 R195, RZ, RZ, R174 ;  /* 0x000000ffffc37224 */ /* 0x000fe400078e00ae */
[----:B------:R-:W-:Y:S02]  /*5550*/  IMAD.MOV.U32 R175, RZ, RZ, R172 ;  /* 0x000000ffffaf7224 */ /* 0x000fe400078e00ac */
[----:B------:R-:W-:-:S04]  /*5560*/  IMAD.WIDE R164, R206, 0x2, R164 ;  /* 0x00000002cea47825 */ /* 0x000fc800078e02a4 */
[----:B------:R-:W-:-:S04]  /*5570*/  IMAD.WIDE R162, R206, 0x2, R162 ;  /* 0x00000002cea27825 */ /* 0x000fc800078e02a2 */
[----:B------:R-:W-:-:S04]  /*5580*/  IMAD.WIDE R158, R206, 0x2, R158 ;  /* 0x00000002ce9e7825 */ /* 0x000fc800078e029e */
[----:B------:R-:W-:-:S04]  /*5590*/  IMAD.WIDE R128, R206, 0x2, R128 ;  /* 0x00000002ce807825 */ /* 0x000fc800078e0280 */
[----:B------:R-:W-:Y:S02]  /*55a0*/  IMAD.MOV.U32 R137, RZ, RZ, R10 ;  /* 0x000000ffff897224 */ /* 0x000fe400078e000a */
[----:B------:R-:W-:Y:S02]  /*55b0*/  IMAD.MOV.U32 R136, RZ, RZ, R11 ;  /* 0x000000ffff887224 */ /* 0x000fe400078e000b */
[----:B------:R-:W-:Y:S02]  /*55c0*/  IMAD.MOV.U32 R141, RZ, RZ, R8 ;  /* 0x000000ffff8d7224 */ /* 0x000fe400078e0008 */
[----:B------:R-:W-:Y:S01]  /*55d0*/  IMAD.MOV.U32 R140, RZ, RZ, R9 ;  /* 0x000000ffff8c7224 */ /* 0x000fe200078e0009 */
[----:B------:R-:W-:Y:S02]  /*55e0*/  WARPGROUP.DEPBAR.LE gsb0, 0x0 ;  /* 0x00008000000079c5 */ /* 0x000fe40000010000 */
[----:B------:R-:W-:-:S04]  /*55f0*/  IMAD.WIDE R186, R206, 0x2, R186 ;  /* 0x00000002ceba7825 */ /* 0x000fc800078e02ba */
[----:B------:R-:W-:-:S04]  /*5600*/  IMAD.WIDE R184, R206, 0x2, R184 ;  /* 0x00000002ceb87825 */ /* 0x000fc800078e02b8 */
[----:B------:R-:W-:-:S04]  /*5610*/  IMAD.WIDE R182, R206, 0x2, R182 ;  /* 0x00000002ceb67825 */ /* 0x000fc800078e02b6 */
        /* <DEDUP_REMOVED lines=11> */
[----:B------:R-:W-:Y:S02]  /*56d0*/  IMAD.MOV.U32 R170, RZ, RZ, R169 ;  /* 0x000000ffffaa7224 */ /* 0x000fe400078e00a9 */
[----:B------:R-:W-:Y:S02]  /*56e0*/  IMAD.MOV.U32 R168, RZ, RZ, R167 ;  /* 0x000000ffffa87224 */ /* 0x000fe400078e00a7 */
[----:B------:R-:W-:-:S02]  /*56f0*/  IMAD.MOV.U32 R191, RZ, RZ, R160 ;  /* 0x000000ffffbf7224 */ /* 0x000fc400078e00a0 */
        /* <DEDUP_REMOVED lines=12> */
[----:B--2---:R-:W-:Y:S02]  /*57c0*/  IMAD.MOV.U32 R204, RZ, RZ, R183 ;  /* 0x000000ffffcc7224 */ /* 0x004fe400078e00b7 */
        /* <DEDUP_REMOVED lines=13> */
[----:B------:R-:W-:-:S04]  /*58a0*/  IMAD.WIDE R130, R206, 0x2, R130 ;  /* 0x00000002ce827825 */ /* 0x000fc800078e0282 */
[----:B------:R-:W-:Y:S02]  /*58b0*/  IMAD.MOV.U32 R143, RZ, RZ, R10 ;  /* 0x000000ffff8f7224 */ /* 0x000fe400078e000a */
        /* <DEDUP_REMOVED lines=9> */
[----:B------:R-:W-:-:S04]  /*5950*/  IMAD.WIDE R148, R230, 0x2, R148 ;  /* 0x00000002e6947825 */ /* 0x000fc800078e0294 */
[----:B------:R-:W-:Y:S01]  /*5960*/  VIADD R5, R5, 0xffffffc0 ;  /* 0xffffffc005057836 */ /* 0x000fe20000000000 */
[----:B------:R-:W-:Y:S06]  /*5970*/  @P0 BRA `(.L_x_1) ;  /* 0xffffffd4001c0947 */ /* 0x000fec000383ffff */
[----:B------:R-:W-:Y:S02]  /*5980*/  F2FP.F16.F32.PACK_AB R55, R55, R54 ;  /* 0x000000363737723e */ /* 0x000fe400000000ff */
[----:B------:R-:W-:Y:S02]  /*5990*/  F2FP.F16.F32.PACK_AB R51, R51, R50 ;  /* 0x000000323333723e */ /* 0x000fe400000000ff */
[----:B------:R-:W-:Y:S02]  /*59a0*/  F2FP.F16.F32.PACK_AB R47, R47, R46 ;  /* 0x0000002e2f2f723e */ /* 0x000fe400000000ff */
[----:B------:R-:W-:Y:S02]  /*59b0*/  F2FP.F16.F32.PACK_AB R43, R43, R42 ;  /* 0x0000002a2b2b723e */ /* 0x000fe400000000ff */
[----:B------:R-:W-:Y:S02]  /*59c0*/  F2FP.F16.F32.PACK_AB R39, R39, R38 ;  /* 0x000000262727723e */ /* 0x000fe400000000ff */
[----:B------:R-:W-:-:S02]  /*59d0*/  F2FP.F16.F32.PACK_AB R35, R35, R34 ;  /* 0x000000222323723e */ /* 0x000fc400000000ff */
        /* <DEDUP_REMOVED lines=25> */
[----:B------:R-:W-:-:S07]  /*5b70*/  F2FP.F16.F32.PACK_AB R8, R57, R56 ;  /* 0x000000383908723e */ /* 0x000fce00000000ff */
.L_x_0:
[----:B------:R-:W0:Y:S01]  /*5b80*/  S2R R14, SR_TID.X ;  /* 0x00000000000e7919 */ /* 0x000e220000002100 */
[----:B------:R-:W-:Y:S01]  /*5b90*/  ULDC.64 UR6, c[0x0][0x228] ;  /* 0x00008a0000067ab9 */ /* 0x000fe20000000a00 */
[----:B------:R-:W-:Y:S01]  /*5ba0*/  ULDC UR4, c[0x0][0x244] ;  /* 0x0000910000047ab9 */ /* 0x000fe20000000800 */
[----:B------:R-:W-:Y:S01]  /*5bb0*/  BAR.SYNC.DEFER_BLOCKING 0x0 ;  /* 0x0000000000007b1d */ /* 0x000fe20000010000 */
[C---:B------:R-:W-:Y:S01]  /*5bc0*/  ISETP.GE.AND P0, PT, R229.reuse, UR6, PT ;  /* 0x00000006e5007c0c */ /* 0x040fe2000bf06270 */
[----:B------:R-:W-:-:S04]  /*5bd0*/  IMAD R229, R229, UR4, RZ ;  /* 0x00000004e5e57c24 */ /* 0x000fc8000f8e02ff */
[----:B------:R-:W-:Y:S01]  /*5be0*/  ULDC.64 UR4, c[0x0][0x220] ;  /* 0x0000880000047ab9 */ /* 0x000fe20000000a00 */
[----:B------:R-:W-:Y:S01]  /*5bf0*/  ULDC UR6, c[0x0][0x248] ;  /* 0x0000920000067ab9 */ /* 0x000fe20000000800 */
[----:B------:R-:W1:Y:S01]  /*5c00*/  S2R R12, SR_CgaCtaId ;  /* 0x00000000000c7919 */ /* 0x000e620000008800 */
[C---:B0-----:R-:W-:Y:S02]  /*5c10*/  IMAD.SHL.U32 R2, R14.reuse, 0x40, RZ ;  /* 0x000000400e027824 */ /* 0x041fe400078e00ff */
[----:B------:R-:W-:-:S03]  /*5c20*/  IMAD.SHL.U32 R0, R14, 0x10, RZ ;  /* 0x000000100e007824 */ /* 0x000fc600078e00ff */
[----:B------:R-:W-:Y:S01]  /*5c30*/  LOP3.LUT R13, R2, 0x400, RZ, 0xc0, !PT ;  /* 0x00000400020d7812 */ /* 0x000fe200078ec0ff */
[----:B------:R-:W-:Y:S01]  /*5c40*/  IMAD.SHL.U32 R2, R14, 0x8, RZ ;  /* 0x000000080e027824 */ /* 0x000fe200078e00ff */
[----:B------:R-:W-:Y:S02]  /*5c50*/  LOP3.LUT R0, R0, 0xf0, RZ, 0xc0, !PT ;  /* 0x000000f000007812 */ /* 0x000fe400078ec0ff */
[----:B------:R-:W-:Y:S02]  /*5c60*/  LOP3.LUT R14, R14, 0x7f, RZ, 0xc0, !PT ;  /* 0x0000007f0e0e7812 */ /* 0x000fe400078ec0ff */
[----:B------:R-:W-:Y:S01]  /*5c70*/  IADD3 R13, R13, UR12, R0 ;  /* 0x0000000c0d0d7c10 */ /* 0x000fe2000fffe000 */
[----:B-1----:R-:W-:Y:S01]  /*5c80*/  IMAD.SHL.U32 R12, R12, 0x40, RZ ;  /* 0x000000400c0c7824 */ /* 0x002fe200078e00ff */
[----:B------:R-:W-:-:S04]  /*5c90*/  LOP3.LUT R0, R2, 0x300, RZ, 0xc0, !PT ;  /* 0x0000030002007812 */ /* 0x000fc800078ec0ff */
[----:B------:R-:W-:Y:S01]  /*5ca0*/  LOP3.LUT R12, R12, 0xc0, RZ, 0xc0, !PT ;  /* 0x000000c00c0c7812 */ /* 0x000fe200078ec0ff */
[----:B------:R-:W-:Y:S01]  /*5cb0*/  IMAD.IADD R59, R0, 0x1, R13 ;  /* 0x00000001003b7824 */ /* 0x000fe200078e020d */
[----:B------:R-:W-:Y:S02]  /*5cc0*/  LEA R0, P6, R229, UR4, 0x1 ;  /* 0x00000004e5007c11 */ /* 0x000fe4000f8c08ff */
[C---:B------:R-:W-:Y:S02]  /*5cd0*/  LOP3.LUT R2, R3.reuse, R12, RZ, 0xfc, !PT ;  /* 0x0000000c03027212 */ /* 0x040fe400078efcff */
[----:B------:R-:W-:Y:S01]  /*5ce0*/  STSM.16.M88.4 [R59], R8 ;  /* 0x000000083b007844 */ /* 0x000fe20000000200 */
[C-C-:B------:R-:W-:Y:S02]  /*5cf0*/  LOP3.LUT R56, R3.reuse, 0x3f, R12.reuse, 0xfe, !PT ;  /* 0x0000003f03387812 */ /* 0x140fe400078efe0c */
[C-C-:B------:R-:W-:Y:S02]  /*5d00*/  LOP3.LUT R57, R3.reuse, 0x3e, R12.reuse, 0xfe, !PT ;  /* 0x0000003e03397812 */ /* 0x140fe400078efe0c */
[----:B------:R-:W-:-:S02]  /*5d10*/  LOP3.LUT R58, R3, 0x3d, R12, 0xfe, !PT ;  /* 0x0000003d033a7812 */ /* 0x000fc400078efe0c */
[C-C-:B------:R-:W-:Y:S02]  /*5d20*/  LOP3.LUT R60, R3.reuse, 0x3c, R12.reuse, 0xfe, !PT ;  /* 0x0000003c033c7812 */ /* 0x140fe400078efe0c */
[C-C-:B------:R-:W-:Y:S02]  /*5d30*/  LOP3.LUT R61, R3.reuse, 0x3b, R12.reuse, 0xfe, !PT ;  /* 0x0000003b033d7812 */ /* 0x140fe400078efe0c */
[C-C-:B------:R-:W-:Y:S02]  /*5d40*/  LOP3.LUT R62, R3.reuse, 0x3a, R12.reuse, 0xfe, !PT ;  /* 0x0000003a033e7812 */ /* 0x140fe400078efe0c */
        /* <DEDUP_REMOVED lines=56> */
[----:B------:R-:W-:Y:S01]  /*60d0*/  LOP3.LUT R3, R3, 0x2, R12, 0xfe, !PT ;  /* 0x0000000203037812 */ /* 0x000fe200078efe0c */
[----:B------:R-:W-:Y:S01]  /*60e0*/  BAR.SYNC.DEFER_BLOCKING 0x0 ;  /* 0x0000000000007b1d */ /* 0x000fe20000010000 */
[----:B------:R-:W-:-:S02]  /*60f0*/  ISETP.LT.AND P2, PT, R17, UR7, !P0 ;  /* 0x0000000711007c0c */ /* 0x000fc4000c741270 */
[----:B------:R-:W-:Y:S02]  /*6100*/  ISETP.LT.AND P1, PT, R3, UR7, !P0 ;  /* 0x0000000703007c0c */ /* 0x000fe4000c721270 */
[----:B------:R-:W-:Y:S02]  /*6110*/  LEA R3, R14, UR12, 0x4 ;  /* 0x0000000c0e037c11 */ /* 0x000fe4000f8e20ff */
[----:B------:R-:W-:Y:S02]  /*6120*/  ISETP.LT.AND P4, PT, R16, UR7, !P0 ;  /* 0x0000000710007c0c */ /* 0x000fe4000c781270 */
[----:B------:R-:W-:Y:S02]  /*6130*/  ISETP.LT.AND P3, PT, R15, UR7, !P0 ;  /* 0x000000070f007c0c */ /* 0x000fe4000c761270 */
[C---:B------:R-:W-:Y:S01]  /*6140*/  ISETP.LT.AND P5, PT, R2.reuse, UR7, !P0 ;  /* 0x0000000702007c0c */ /* 0x040fe2000c7a1270 */
[----:B------:R-:W0:Y:S01]  /*6150*/  LDS.128 R28, [R3] ;  /* 0x00000000031c7984 */ /* 0x000e220000000c00 */
[----:B------:R-:W-:Y:S06]  /*6160*/  BAR.SYNC.DEFER_BLOCKING 0x0 ;  /* 0x0000000000007b1d */ /* 0x000fec0000010000 */
[----:B------:R1:W-:Y:S02]  /*6170*/  STSM.16.M88.4 [R59], R4 ;  /* 0x000000043b007844 */ /* 0x0003e40000000200 */
[----:B------:R-:W-:Y:S01]  /*6180*/  BAR.SYNC.DEFER_BLOCKING 0x0 ;  /* 0x0000000000007b1d */ /* 0x000fe20000010000 */
[----:B-1----:R-:W-:Y:S01]  /*6190*/  IMAD R5, R2, UR6, RZ ;  /* 0x0000000602057c24 */ /* 0x002fe2000f8e02ff */
[----:B------:R-:W-:-:S04]  /*61a0*/  LEA.HI.X.SX32 R2, R229, UR5, 0x1, P6 ;  /* 0x00000005e5027c11 */ /* 0x000fc8000b0f0eff */
[----:B------:R-:W1:Y:S02]  /*61b0*/  LDS.128 R24, [R3] ;  /* 0x0000000003187984 */ /* 0x000e640000000c00 */
[----:B------:R-:W-:Y:S06]  /*61c0*/  BAR.SYNC.DEFER_BLOCKING 0x0 ;  /* 0x0000000000007b1d */ /* 0x000fec0000010000 */
[----:B------:R2:W-:Y:S02]  /*61d0*/  STSM.16.M88.4 [R59], R32 ;  /* 0x000000203b007844 */ /* 0x0005e40000000200 */
[----:B------:R-:W-:Y:S01]  /*61e0*/  BAR.SYNC.DEFER_BLOCKING 0x0 ;  /* 0x0000000000007b1d */ /* 0x000fe20000010000 */
[C---:B--2---:R-:W-:Y:S01]  /*61f0*/  LEA R32, P6, R5.reuse, R0, 0x1 ;  /* 0x0000000005207211 */ /* 0x044fe200078c08ff */
[----:B------:R-:W-:-:S03]  /*6200*/  VIADD R35, R5, UR6 ;  /* 0x0000000605237c36 */ /* 0x000fc60008000000 */
[----:B------:R-:W-:Y:S02]  /*6210*/  LEA.HI.X.SX32 R33, R5, R2, 0x1, P6 ;  /* 0x0000000205217211 */ /* 0x000fe400030f0eff */
[C---:B------:R-:W-:Y:S01]  /*6220*/  LEA R34, P6, R35.reuse, R0, 0x1 ;  /* 0x0000000023227211 */ /* 0x040fe200078c08ff */
[----:B------:R-:W2:Y:S01]  /*6230*/  LDS.128 R20, [R3] ;  /* 0x0000000003147984 */ /* 0x000ea20000000c00 */
[----:B------:R-:W-:Y:S06]  /*6240*/  BAR.SYNC.DEFER_BLOCKING 0x0 ;  /* 0x0000000000007b1d */ /* 0x000fec0000010000 */
[----:B------:R3:W-:Y:S02]  /*6250*/  STSM.16.M88.4 [R59], R36 ;  /* 0x000000243b007844 */ /* 0x0007e40000000200 */
[----:B------:R-:W-:Y:S01]  /*6260*/  BAR.SYNC.DEFER_BLOCKING 0x0 ;  /* 0x0000000000007b1d */ /* 0x000fe20000010000 */
[C---:B---3--:R-:W-:Y:S01]  /*6270*/  VIADD R37, R35.reuse, UR6 ;  /* 0x0000000623257c36 */ /* 0x048fe20008000000 */
[----:B------:R-:W-:-:S03]  /*6280*/  LEA.HI.X.SX32 R35, R35, R2, 0x1, P6 ;  /* 0x0000000223237211 */ /* 0x000fc600030f0eff */
[C---:B------:R-:W-:Y:S01]  /*6290*/  VIADD R39, R37.reuse, UR6 ;  /* 0x0000000625277c36 */ /* 0x040fe20008000000 */
[----:B------:R-:W-:-:S04]  /*62a0*/  LEA R36, P6, R37, R0, 0x1 ;  /* 0x0000000025247211 */ /* 0x000fc800078c08ff */
[----:B------:R-:W-:Y:S02]  /*62b0*/  LEA.HI.X.SX32 R37, R37, R2, 0x1, P6 ;  /* 0x0000000225257211 */ /* 0x000fe400030f0eff */
[C---:B------:R-:W-:Y:S01]  /*62c0*/  LEA R38, P6, R39.reuse, R0, 0x1 ;  /* 0x0000000027267211 */ /* 0x040fe200078c08ff */
[----:B------:R-:W3:Y:S01]  /*62d0*/  LDS.128 R16, [R3] ;  /* 0x0000000003107984 */ /* 0x000ee20000000c00 */
[----:B------:R-:W-:Y:S06]  /*62e0*/  BAR.SYNC.DEFER_BLOCKING 0x0 ;  /* 0x0000000000007b1d */ /* 0x000fec0000010000 */
[----:B------:R4:W-:Y:S02]  /*62f0*/  STSM.16.M88.4 [R59], R40 ;  /* 0x000000283b007844 */ /* 0x0009e40000000200 */
[----:B------:R-:W-:Y:S01]  /*6300*/  BAR.SYNC.DEFER_BLOCKING 0x0 ;  /* 0x0000000000007b1d */ /* 0x000fe20000010000 */
[C---:B----4-:R-:W-:Y:S01]  /*6310*/  VIADD R41, R39.reuse, UR6 ;  /* 0x0000000627297c36 */ /* 0x050fe20008000000 */
[----:B------:R-:W-:-:S02]  /*6320*/  LEA.HI.X.SX32 R39, R39, R2, 0x1, P6 ;  /* 0x0000000227277211 */ /* 0x000fc400030f0eff */
[----:B0-----:R-:W-:Y:S01]  /*6330*/  PRMT R40, R30, 0x7632, R40 ;  /* 0x000076321e287816 */ /* 0x001fe20000000028 */
[----:B------:R-:W-:Y:S01]  /*6340*/  VIADD R43, R41, UR6 ;  /* 0x00000006292b7c36 */ /* 0x000fe20008000000 */
[----:B------:R-:W0:Y:S02]  /*6350*/  LDS.128 R12, [R3] ;  /* 0x00000000030c7984 */ /* 0x000e240000000c00 */
[----:B------:R-:W-:Y:S06]  /*6360*/  BAR.SYNC.DEFER_BLOCKING 0x0 ;  /* 0x0000000000007b1d */ /* 0x000fec0000010000 */
[----:B------:R-:W-:Y:S02]  /*6370*/  STSM.16.M88.4 [R59], R44 ;  /* 0x0000002c3b007844 */ /* 0x000fe40000000200 */
[----:B------:R-:W-:Y:S06]  /*6380*/  BAR.SYNC.DEFER_BLOCKING 0x0 ;  /* 0x0000000000007b1d */ /* 0x000fec0000010000 */
[----:B------:R-:W4:Y:S02]  /*6390*/  LDS.128 R8, [R3] ;  /* 0x0000000003087984 */ /* 0x000f240000000c00 */
[----:B------:R-:W-:Y:S06]  /*63a0*/  BAR.SYNC.DEFER_BLOCKING 0x0 ;  /* 0x0000000000007b1d */ /* 0x000fec0000010000 */
[----:B------:R-:W-:Y:S02]  /*63b0*/  STSM.16.M88.4 [R59], R48 ;  /* 0x000000303b007844 */ /* 0x000fe40000000200 */
[----:B------:R-:W-:Y:S06]  /*63c0*/  BAR.SYNC.DEFER_BLOCKING 0x0 ;  /* 0x0000000000007b1d */ /* 0x000fec0000010000 */
[----:B------:R-:W5:Y:S02]  /*63d0*/  LDS.128 R4, [R3] ;  /* 0x0000000003047984 */ /* 0x000f640000000c00 */
[----:B------:R-:W-:Y:S06]  /*63e0*/  BAR.SYNC.DEFER_BLOCKING 0x0 ;  /* 0x0000000000007b1d */ /* 0x000fec0000010000 */
[----:B------:R-:W-:Y:S02]  /*63f0*/  STSM.16.M88.4 [R59], R52 ;  /* 0x000000343b007844 */ /* 0x000fe40000000200 */
[----:B------:R-:W-:Y:S06]  /*6400*/  BAR.SYNC.DEFER_BLOCKING 0x0 ;  /* 0x0000000000007b1d */ /* 0x000fec0000010000 */
[----:B------:R1:W-:Y:S01]  /*6410*/  @P5 STG.E.U16 desc[UR14][R32.64], R28 ;  /* 0x0000001c20005986 */ /* 0x0003e2000c10150e */
[----:B------:R-:W-:-:S02]  /*6420*/  ISETP.LT.AND P5, PT, R115, UR7, !P0 ;  /* 0x0000000773007c0c */ /* 0x000fc4000c7a1270 */
[----:B-1----:R-:W-:Y:S02]  /*6430*/  PRMT R33, R28, 0x7632, R33 ;  /* 0x000076321c217816 */ /* 0x002fe40000000021 */
[----:B------:R-:W-:-:S03]  /*6440*/  LEA R32, P6, R41, R0, 0x1 ;  /* 0x0000000029207211 */ /* 0x000fc600078c08ff */
[----:B------:R1:W-:Y:S01]  /*6450*/  @P2 STG.E.U16 desc[UR14][R34.64], R33 ;  /* 0x0000002122002986 */ /* 0x0003e2000c10150e */
[----:B------:R-:W-:-:S03]  /*6460*/  ISETP.LT.AND P2, PT, R114, UR7, !P0 ;  /* 0x0000000772007c0c */ /* 0x000fc6000c741270 */
[----:B------:R2:W-:Y:S01]  /*6470*/  @P1 STG.E.U16 desc[UR14][R36.64], R29 ;  /* 0x0000001d24001986 */ /* 0x0005e2000c10150e */
[----:B------:R-:W-:Y:S02]  /*6480*/  ISETP.LT.AND P1, PT, R113, UR7, !P0 ;  /* 0x0000000771007c0c */ /* 0x000fe4000c721270 */
[----:B-1----:R-:W-:Y:S02]  /*6490*/  PRMT R35, R29, 0x7632, R35 ;  /* 0x000076321d237816 */ /* 0x002fe40000000023 */
[----:B------:R-:W-:Y:S02]  /*64a0*/  LEA.HI.X.SX32 R33, R41, R2, 0x1, P6 ;  /* 0x0000000229217211 */ /* 0x000fe400030f0eff */
[C---:B------:R-:W-:Y:S01]  /*64b0*/  LEA R34, P6, R43.reuse, R0, 0x1 ;  /* 0x000000002b227211 */ /* 0x040fe200078c08ff */
[----:B--2---:R-:W-:Y:S01]  /*64c0*/  VIADD R29, R43, UR6 ;  /* 0x000000062b1d7c36 */ /* 0x004fe20008000000 */
[----:B------:R1:W-:Y:S01]  /*64d0*/  @P4 STG.E.U16 desc[UR14][R38.64], R35 ;  /* 0x0000002326004986 */ /* 0x0003e2000c10150e */
[----:B------:R-:W-:-:S02]  /*64e0*/  ISETP.LT.AND P4, PT, R112, UR7, !P0 ;  /* 0x0000000770007c0c */ /* 0x000fc4000c781270 */
[----:B------:R-:W-:Y:S01]  /*64f0*/  VIADD R37, R29, UR6 ;  /* 0x000000061d257c36 */ /* 0x000fe20008000000 */
[----:B------:R2:W-:Y:S01]  /*6500*/  @P3 STG.E.U16 desc[UR14][R32.64], R30 ;  /* 0x0000001e20003986 */ /* 0x0005e2000c10150e */
[----:B------:R-:W-:Y:S02]  /*6510*/  ISETP.LT.AND P3, PT, R111, UR7, !P0 ;  /* 0x000000076f007c0c */ /* 0x000fe4000c761270 */
[----:B-1----:R-:W-:Y:S02]  /*6520*/  LEA.HI.X.SX32 R35, R43, R2, 0x1, P6 ;  /* 0x000000022b237211 */ /* 0x002fe400030f0eff */
[----:B------:R-:W-:Y:S01]  /*6530*/  LEA R28, P6, R29, R0, 0x1 ;  /* 0x000000001d1c7211 */ /* 0x000fe200078c08ff */
[----:B--2---:R-:W-:Y:S02]  /*6540*/  VIADD R33, R37, UR6 ;  /* 0x0000000625217c36 */ /* 0x004fe40008000000 */
[----:B------:R1:W-:Y:S01]  /*6550*/  @P5 STG.E.U16 desc[UR14][R34.64], R40 ;  /* 0x0000002822005986 */ /* 0x0003e2000c10150e */
[----:B------:R-:W-:-:S02]  /*6560*/  LEA.HI.X.SX32 R29, R29, R2, 0x1, P6 ;  /* 0x000000021d1d7211 */ /* 0x000fc400030f0eff */
[----:B------:R-:W-:Y:S01]  /*6570*/  LEA R36, P6, R37, R0, 0x1 ;  /* 0x0000000025247211 */ /* 0x000fe200078c08ff */
[----:B------:R-:W-:Y:S01]  /*6580*/  VIADD R39, R33, UR6 ;  /* 0x0000000621277c36 */ /* 0x000fe20008000000 */
[----:B------:R-:W-:Y:S01]  /*6590*/  PRMT R30, R31, 0x7632, R30 ;  /* 0x000076321f1e7816 */ /* 0x000fe2000000001e */
[----:B------:R2:W-:Y:S01]  /*65a0*/  @P2 STG.E.U16 desc[UR14][R28.64], R31 ;  /* 0x0000001f1c002986 */ /* 0x0005e2000c10150e */
[----:B------:R-:W-:Y:S01]  /*65b0*/  LEA.HI.X.SX32 R37, R37, R2, 0x1, P6 ;  /* 0x0000000225257211 */ /* 0x000fe200030f0eff */
[----:B------:R-:W-:Y:S01]  /*65c0*/  VIADD R41, R39, UR6 ;  /* 0x0000000627297c36 */ /* 0x000fe20008000000 */
[C---:B------:R-:W-:Y:S02]  /*65d0*/  LEA R32, P6, R33.reuse, R0, 0x1 ;  /* 0x0000000021207211 */ /* 0x040fe400078c08ff */
[----:B------:R-:W-:Y:S01]  /*65e0*/  ISETP.LT.AND P5, PT, R110, UR7, !P0 ;  /* 0x000000076e007c0c */ /* 0x000fe2000c7a1270 */
[----:B------:R3:W-:Y:S01]  /*65f0*/  @P1 STG.E.U16 desc[UR14][R36.64], R30 ;  /* 0x0000001e24001986 */ /* 0x0007e2000c10150e */
[----:B------:R-:W-:-:S02]  /*6600*/  LEA.HI.X.SX32 R33, R33, R2, 0x1, P6 ;  /* 0x0000000221217211 */ /* 0x000fc400030f0eff */
[----:B-1----:R-:W-:Y:S02]  /*6610*/  LEA R34, P6, R39, R0, 0x1 ;  /* 0x0000000027227211 */ /* 0x002fe400078c08ff */
[----:B------:R-:W-:Y:S01]  /*6620*/  ISETP.LT.AND P2, PT, R109, UR7, !P0 ;  /* 0x000000076d007c0c */ /* 0x000fe2000c741270 */
[----:B--2---:R-:W-:Y:S01]  /*6630*/  VIADD R31, R41, UR6 ;  /* 0x00000006291f7c36 */ /* 0x004fe20008000000 */
[----:B------:R-:W-:Y:S01]  /*6640*/  LEA.HI.X.SX32 R35, R39, R2, 0x1, P6 ;  /* 0x0000000227237211 */ /* 0x000fe200030f0eff */
[----:B------:R1:W-:Y:S01]  /*6650*/  @P4 STG.E.U16 desc[UR14][R32.64], R24 ;  /* 0x0000001820004986 */ /* 0x0003e2000c10150e */
[----:B------:R-:W-:Y:S02]  /*6660*/  LEA R28, P6, R41, R0, 0x1 ;  /* 0x00000000291c7211 */ /* 0x000fe400078c08ff */
[----:B------:R-:W-:Y:S01]  /*6670*/  ISETP.LT.AND P1, PT, R108, UR7, !P0 ;  /* 0x000000076c007c0c */ /* 0x000fe2000c721270 */
[----:B---3--:R-:W-:Y:S01]  /*6680*/  VIADD R37, R31, UR6 ;  /* 0x000000061f257c36 */ /* 0x008fe20008000000 */
[----:B------:R-:W-:-:S02]  /*6690*/  LEA.HI.X.SX32 R29, R41, R2, 0x1, P6 ;  /* 0x00000002291d7211 */ /* 0x000fc400030f0eff */
[----:B------:R-:W-:Y:S01]  /*66a0*/  LEA R30, P6, R31, R0, 0x1 ;  /* 0x000000001f1e7211 */ /* 0x000fe200078c08ff */
[----:B------:R-:W-:Y:S01]  /*66b0*/  VIADD R39, R37, UR6 ;  /* 0x0000000625277c36 */ /* 0x000fe20008000000 */
[----:B------:R-:W-:Y:S02]  /*66c0*/  ISETP.LT.AND P4, PT, R107, UR7, !P0 ;  /* 0x000000076b007c0c */ /* 0x000fe4000c781270 */
[----:B------:R-:W-:Y:S02]  /*66d0*/  LEA.HI.X.SX32 R31, R31, R2, 0x1, P6 ;  /* 0x000000021f1f7211 */ /* 0x000fe400030f0eff */
[----:B-1----:R-:W-:Y:S02]  /*66e0*/  PRMT R33, R24, 0x7632, R33 ;  /* 0x0000763218217816 */ /* 0x002fe40000000021 */
[----:B------:R-:W-:Y:S02]  /*66f0*/  LEA R32, P6, R37, R0, 0x1 ;  /* 0x0000000025207211 */ /* 0x000fe400078c08ff */
[----:B------:R-:W-:Y:S01]  /*6700*/  PRMT R36, R26, 0x7632, R36 ;  /* 0x000076321a247816 */ /* 0x000fe20000000024 */
        /* <DEDUP_REMOVED lines=13> */
[----:B-1----:R-:W-:Y:S01]  /*67e0*/  LEA.HI.X.SX32 R35, R39, R2, 0x1, P6 ;  /* 0x0000000227237211 */ /* 0x002fe200030f0eff */
[----:B------:R-:W-:Y:S01]  /*67f0*/  VIADD R31, R29, UR6 ;  /* 0x000000061d1f7c36 */ /* 0x000fe20008000000 */
[----:B------:R-:W-:Y:S02]  /*6800*/  LEA R24, P6, R25, R0, 0x1 ;  /* 0x0000000019187211 */ /* 0x000fe400078c08ff */
[----:B--2---:R-:W-:Y:S01]  /*6810*/  PRMT R26, R27, 0x7632, R26 ;  /* 0x000076321b1a7816 */ /* 0x004fe2000000001a */
[----:B------:R-:W-:Y:S01]  /*6820*/  VIADD R33, R31, UR6 ;  /* 0x000000061f217c36 */ /* 0x000fe20008000000 */
[----:B------:R-:W-:Y:S01]  /*6830*/  LEA.HI.X.SX32 R25, R25, R2, 0x1, P6 ;  /* 0x0000000219197211 */ /* 0x000fe200030f0eff */
[----:B------:R1:W-:Y:S01]  /*6840*/  @P4 STG.E.U16 desc[UR14][R34.64], R36 ;  /* 0x0000002422004986 */ /* 0x0003e2000c10150e */
[----:B------:R-:W-:-:S02]  /*6850*/  LEA R28, P6, R29, R0, 0x1 ;  /* 0x000000001d1c7211 */ /* 0x000fc400078c08ff */
[----:B------:R-:W-:Y:S01]  /*6860*/  ISETP.LT.AND P4, PT, R102, UR7, !P0 ;  /* 0x0000000766007c0c */ /* 0x000fe2000c781270 */
[----:B------:R2:W-:Y:S01]  /*6870*/  @P3 STG.E.U16 desc[UR14][R24.64], R27 ;  /* 0x0000001b18003986 */ /* 0x0005e2000c10150e */
[----:B------:R-:W-:Y:S02]  /*6880*/  LEA.HI.X.SX32 R29, R29, R2, 0x1, P6 ;  /* 0x000000021d1d7211 */ /* 0x000fe400030f0eff */
[----:B------:R-:W-:Y:S02]  /*6890*/  LEA R30, P6, R31, R0, 0x1 ;  /* 0x000000001f1e7211 */ /* 0x000fe400078c08ff */
[----:B------:R-:W-:Y:S01]  /*68a0*/  ISETP.LT.AND P3, PT, R101, UR7, !P0 ;  /* 0x0000000765007c0c */ /* 0x000fe2000c761270 */
[----:B------:R3:W-:Y:S01]  /*68b0*/  @P5 STG.E.U16 desc[UR14][R28.64], R26 ;  /* 0x0000001a1c005986 */ /* 0x0007e2000c10150e */
[----:B------:R-:W-:Y:S01]  /*68c0*/  LEA.HI.X.SX32 R31, R31, R2, 0x1, P6 ;  /* 0x000000021f1f7211 */ /* 0x000fe200030f0eff */
[C---:B-1----:R-:W-:Y:S01]  /*68d0*/  VIADD R35, R33.reuse, UR6 ;  /* 0x0000000621237c36 */ /* 0x042fe20008000000 */
[----:B------:R-:W-:-:S02]  /*68e0*/  LEA R32, P6, R33, R0, 0x1 ;  /* 0x0000000021207211 */ /* 0x000fc400078c08ff */
[----:B------:R-:W-:Y:S01]  /*68f0*/  PRMT R34, R20, 0x7632, R34 ;  /* 0x0000763214227816 */ /* 0x000fe20000000022 */
[----:B--2---:R-:W-:Y:S01]  /*6900*/  VIADD R27, R35, UR6 ;  /* 0x00000006231b7c36 */ /* 0x004fe20008000000 */
[----:B------:R-:W-:Y:S01]  /*6910*/  LEA.HI.X.SX32 R33, R33, R2, 0x1, P6 ;  /* 0x0000000221217211 */ /* 0x000fe200030f0eff */
[----:B------:R1:W-:Y:S01]  /*6920*/  @P2 STG.E.U16 desc[UR14][R30.64], R20 ;  /* 0x000000141e002986 */ /* 0x0003e2000c10150e */
[----:B------:R-:W-:Y:S02]  /*6930*/  LEA R24, P6, R35, R0, 0x1 ;  /* 0x0000000023187211 */ /* 0x000fe400078c08ff */
[----:B------:R-:W-:Y:S01]  /*6940*/  ISETP.LT.AND P5, PT, R100, UR7, !P0 ;  /* 0x0000000764007c0c */ /* 0x000fe2000c7a1270 */
[----:B---3--:R-:W-:Y:S01]  /*6950*/  VIADD R29, R27, UR6 ;  /* 0x000000061b1d7c36 */ /* 0x008fe20008000000 */
[----:B------:R-:W-:Y:S01]  /*6960*/  LEA.HI.X.SX32 R25, R35, R2, 0x1, P6 ;  /* 0x0000000223197211 */ /* 0x000fe200030f0eff */
[----:B------:R2:W-:Y:S01]  /*6970*/  @P1 STG.E.U16 desc[UR14][R32.64], R34 ;  /* 0x0000002220001986 */ /* 0x0005e2000c10150e */
[----:B------:R-:W-:-:S02]  /*6980*/  LEA R26, P6, R27, R0, 0x1 ;  /* 0x000000001b1a7211 */ /* 0x000fc400078c08ff */
[----:B------:R-:W-:Y:S01]  /*6990*/  ISETP.LT.AND P2, PT, R99, UR7, !P0 ;  /* 0x0000000763007c0c */ /* 0x000fe2000c741270 */
[----:B------:R3:W-:Y:S01]  /*69a0*/  @P4 STG.E.U16 desc[UR14][R24.64], R21 ;  /* 0x0000001518004986 */ /* 0x0007e2000c10150e */
[----:B------:R-:W-:Y:S01]  /*69b0*/  LEA.HI.X.SX32 R27, R27, R2, 0x1, P6 ;  /* 0x000000021b1b7211 */ /* 0x000fe200030f0eff */
[C---:B-1----:R-:W-:Y:S01]  /*69c0*/  VIADD R31, R29.reuse, UR6 ;  /* 0x000000061d1f7c36 */ /* 0x042fe20008000000 */
[C---:B------:R-:W-:Y:S02]  /*69d0*/  LEA R28, P6, R29.reuse, R0, 0x1 ;  /* 0x000000001d1c7211 */ /* 0x040fe400078c08ff */
[----:B------:R-:W-:Y:S02]  /*69e0*/  ISETP.LT.AND P1, PT, R98, UR7, !P0 ;  /* 0x0000000762007c0c */ /* 0x000fe4000c721270 */
[----:B------:R-:W-:Y:S02]  /*69f0*/  LEA.HI.X.SX32 R29, R29, R2, 0x1, P6 ;  /* 0x000000021d1d7211 */ /* 0x000fe400030f0eff */
[----:B--2---:R-:W-:-:S02]  /*6a00*/  PRMT R33, R21, 0x7632, R33 ;  /* 0x0000763215217816 */ /* 0x004fc40000000021 */
[C---:B------:R-:W-:Y:S01]  /*6a10*/  LEA R30, P6, R31.reuse, R0, 0x1 ;  /* 0x000000001f1e7211 */ /* 0x040fe200078c08ff */
[C---:B---3--:R-:W-:Y:S01]  /*6a20*/  VIADD R21, R31.reuse, UR6 ;  /* 0x000000061f157c36 */ /* 0x048fe20008000000 */
[----:B------:R-:W-:Y:S01]  /*6a30*/  PRMT R32, R22, 0x7632, R32 ;  /* 0x0000763216207816 */ /* 0x000fe20000000020 */
[----:B------:R1:W-:Y:S01]  /*6a40*/  @P3 STG.E.U16 desc[UR14][R26.64], R33 ;  /* 0x000000211a003986 */ /* 0x0003e2000c10150e */
[----:B------:R-:W-:Y:S01]  /*6a50*/  LEA.HI.X.SX32 R31, R31, R2, 0x1, P6 ;  /* 0x000000021f1f7211 */ /* 0x000fe200030f0eff */
[C---:B------:R-:W-:Y:S01]  /*6a60*/  VIADD R25, R21.reuse, UR6 ;  /* 0x0000000615197c36 */ /* 0x040fe20008000000 */
[----:B------:R-:W-:Y:S01]  /*6a70*/  LEA R20, P6, R21, R0, 0x1 ;  /* 0x0000000015147211 */ /* 0x000fe200078c08ff */
[----:B------:R2:W-:Y:S01]  /*6a80*/  @P5 STG.E.U16 desc[UR14][R28.64], R22 ;  /* 0x000000161c005986 */ /* 0x0005e2000c10150e */
[----:B------:R-:W-:Y:S02]  /*6a90*/  ISETP.LT.AND P4, PT, R97, UR7, !P0 ;  /* 0x0000000761007c0c */ /* 0x000fe4000c781270 */
[----:B------:R-:W-:Y:S01]  /*6aa0*/  LEA.HI.X.SX32 R21, R21, R2, 0x1, P6 ;  /* 0x0000000215157211 */ /* 0x000fe200030f0eff */
[----:B------:R3:W-:Y:S01]  /*6ab0*/  @P2 STG.E.U16 desc[UR14][R30.64], R32 ;  /* 0x000000201e002986 */ /* 0x0007e2000c10150e */
[----:B------:R-:W-:-:S02]  /*6ac0*/  LEA R24, P6, R25, R0, 0x1 ;  /* 0x0000000019187211 */ /* 0x000fc400078c08ff */
[----:B------:R-:W-:Y:S01]  /*6ad0*/  ISETP.LT.AND P3, PT, R96, UR7, !P0 ;  /* 0x0000000760007c0c */ /* 0x000fe2000c761270 */
[C---:B-1----:R-:W-:Y:S01]  /*6ae0*/  VIADD R27, R25.reuse, UR6 ;  /* 0x00000006191b7c36 */ /* 0x042fe20008000000 */
[----:B------:R-:W-:Y:S01]  /*6af0*/  LEA.HI.X.SX32 R25, R25, R2, 0x1, P6 ;  /* 0x0000000219197211 */ /* 0x000fe200030f0eff */
[----:B------:R1:W-:Y:S01]  /*6b00*/  @P1 STG.E.U16 desc[UR14][R20.64], R23 ;  /* 0x0000001714001986 */ /* 0x0003e2000c10150e */
[----:B------:R-:W-:Y:S01]  /*6b10*/  ISETP.LT.AND P5, PT, R95, UR7, !P0 ;  /* 0x000000075f007c0c */ /* 0x000fe2000c7a1270 */
[C---:B--2---:R-:W-:Y:S01]  /*6b20*/  VIADD R29, R27.reuse, UR6 ;  /* 0x000000061b1d7c36 */ /* 0x044fe20008000000 */
[----:B------:R-:W-:Y:S02]  /*6b30*/  LEA R26, P6, R27, R0, 0x1 ;  /* 0x000000001b1a7211 */ /* 0x000fe400078c08ff */
[----:B------:R-:W-:Y:S01]  /*6b40*/  PRMT R22, R23, 0x7632, R22 ;  /* 0x0000763217167816 */ /* 0x000fe20000000016 */
[----:B---3--:R-:W-:Y:S01]  /*6b50*/  VIADD R31, R29, UR6 ;  /* 0x000000061d1f7c36 */ /* 0x008fe20008000000 */
[----:B------:R-:W-:-:S02]  /*6b60*/  LEA.HI.X.SX32 R27, R27, R2, 0x1, P6 ;  /* 0x000000021b1b7211 */ /* 0x000fc400030f0eff */
[----:B------:R-:W-:Y:S01]  /*6b70*/  LEA R28, P6, R29, R0, 0x1 ;  /* 0x000000001d1c7211 */ /* 0x000fe200078c08ff */
[----:B------:R2:W-:Y:S01]  /*6b80*/  @P4 STG.E.U16 desc[UR14][R24.64], R22 ;  /* 0x0000001618004986 */ /* 0x0005e2000c10150e */
[----:B------:R-:W-:Y:S01]  /*6b90*/  ISETP.LT.AND P2, PT, R94, UR7, !P0 ;  /* 0x000000075e007c0c */ /* 0x000fe2000c741270 */
[----:B-1----:R-:W-:Y:S01]  /*6ba0*/  VIADD R23, R31, UR6 ;  /* 0x000000061f177c36 */ /* 0x002fe20008000000 */
[----:B------:R-:W-:Y:S01]  /*6bb0*/  LEA.HI.X.SX32 R29, R29, R2, 0x1, P6 ;  /* 0x000000021d1d7211 */ /* 0x000fe200030f0eff */
[----:B------:R1:W-:Y:S01]  /*6bc0*/  @P3 STG.E.U16 desc[UR14][R26.64], R16 ;  /* 0x000000101a003986 */ /* 0x0003e2000c10150e */
[C---:B------:R-:W-:Y:S02]  /*6bd0*/  LEA R20, P6, R31.reuse, R0, 0x1 ;  /* 0x000000001f147211 */ /* 0x040fe400078c08ff */
[----:B------:R-:W-:Y:S02]  /*6be0*/  PRMT R30, R16, 0x7632, R30 ;  /* 0x00007632101e7816 */ /* 0x000fe4000000001e */
[----:B------:R-:W-:-:S02]  /*6bf0*/  LEA.HI.X.SX32 R21, R31, R2, 0x1, P6 ;  /* 0x000000021f157211 */ /* 0x000fc400030f0eff */
[----:B------:R-:W-:Y:S01]  /*6c00*/  ISETP.LT.AND P1, PT, R93, UR7, !P0 ;  /* 0x000000075d007c0c */ /* 0x000fe2000c721270 */
[C---:B--2---:R-:W-:Y:S01]  /*6c10*/  VIADD R25, R23.reuse, UR6 ;  /* 0x0000000617197c36 */ /* 0x044fe20008000000 */
[----:B------:R-:W-:Y:S01]  /*6c20*/  LEA R22, P6, R23, R0, 0x1 ;  /* 0x0000000017167211 */ /* 0x000fe200078c08ff */
[----:B------:R2:W-:Y:S01]  /*6c30*/  @P5 STG.E.U16 desc[UR14][R28.64], R30 ;  /* 0x0000001e1c005986 */ /* 0x0005e2000c10150e */
[----:B------:R-:W-:Y:S01]  /*6c40*/  ISETP.LT.AND P4, PT, R92, UR7, !P0 ;  /* 0x000000075c007c0c */ /* 0x000fe2000c781270 */
[----:B-1----:R-:W-:Y:S01]  /*6c50*/  VIADD R27, R25, UR6 ;  /* 0x00000006191b7c36 */ /* 0x002fe20008000000 */
[----:B------:R-:W-:Y:S01]  /*6c60*/  LEA.HI.X.SX32 R23, R23, R2, 0x1, P6 ;  /* 0x0000000217177211 */ /* 0x000fe200030f0eff */
[----:B------:R1:W-:Y:S01]  /*6c70*/  @P2 STG.E.U16 desc[UR14][R20.64], R17 ;  /* 0x0000001114002986 */ /* 0x0003e2000c10150e */
[----:B------:R-:W-:Y:S02]  /*6c80*/  LEA R24, P6, R25, R0, 0x1 ;  /* 0x0000000019187211 */ /* 0x000fe400078c08ff */
[----:B------:R-:W-:-:S02]  /*6c90*/  ISETP.LT.AND P3, PT, R91, UR7, !P0 ;  /* 0x000000075b007c0c */ /* 0x000fc4000c761270 */
[----:B------:R-:W-:Y:S02]  /*6ca0*/  LEA.HI.X.SX32 R25, R25, R2, 0x1, P6 ;  /* 0x0000000219197211 */ /* 0x000fe400030f0eff */
[----:B------:R-:W-:Y:S02]  /*6cb0*/  LEA R26, P6, R27, R0, 0x1 ;  /* 0x000000001b1a7211 */ /* 0x000fe400078c08ff */
[----:B--2---:R-:W-:Y:S02]  /*6cc0*/  PRMT R29, R17, 0x7632, R29 ;  /* 0x00007632111d7816 */ /* 0x004fe4000000001d */
[----:B------:R-:W-:Y:S01]  /*6cd0*/  ISETP.LT.AND P5, PT, R90, UR7, !P0 ;  /* 0x000000075a007c0c */ /* 0x000fe2000c7a1270 */
[C---:B-1----:R-:W-:Y:S01]  /*6ce0*/  VIADD R17, R27.reuse, UR6 ;  /* 0x000000061b117c36 */ /* 0x042fe20008000000 */
[----:B------:R-:W-:Y:S01]  /*6cf0*/  LEA.HI.X.SX32 R27, R27, R2, 0x1, P6 ;  /* 0x000000021b1b7211 */ /* 0x000fe200030f0eff */
[----:B------:R1:W-:Y:S01]  /*6d00*/  @P1 STG.E.U16 desc[UR14][R22.64], R29 ;  /* 0x0000001d16001986 */ /* 0x0003e2000c10150e */
[----:B------:R-:W-:Y:S01]  /*6d10*/  PRMT R28, R18, 0x7632, R28 ;  /* 0x00007632121c7816 */ /* 0x000fe2000000001c */
[C---:B------:R-:W-:Y:S01]  /*6d20*/  VIADD R21, R17.reuse, UR6 ;  /* 0x0000000611157c36 */ /* 0x040fe20008000000 */
[----:B------:R-:W-:Y:S01]  /*6d30*/  LEA R16, P6, R17, R0, 0x1 ;  /* 0x0000000011107211 */ /* 0x000fe200078c08ff */
[----:B------:R2:W-:Y:S01]  /*6d40*/  @P4 STG.E.U16 desc[UR14][R24.64], R18 ;  /* 0x0000001218004986 */ /* 0x0005e2000c10150e */
[----:B------:R-:W-:-:S02]  /*6d50*/  ISETP.LT.AND P2, PT, R89, UR7, !P0 ;  /* 0x0000000759007c0c */ /* 0x000fc4000c741270 */
[----:B------:R-:W-:Y:S01]  /*6d60*/  LEA.HI.X.SX32 R17, R17, R2, 0x1, P6 ;  /* 0x0000000211117211 */ /* 0x000fe200030f0eff */
[----:B------:R3:W-:Y:S01]  /*6d70*/  @P3 STG.E.U16 desc[UR14][R26.64], R28 ;  /* 0x0000001c1a003986 */ /* 0x0007e2000c10150e */
[C---:B------:R-:W-:Y:S02]  /*6d80*/  LEA R20, P6, R21.reuse, R0, 0x1 ;  /* 0x0000000015147211 */ /* 0x040fe400078c08ff */
[----:B------:R-:W-:Y:S01]  /*6d90*/  ISETP.LT.AND P1, PT, R88, UR7, !P0 ;  /* 0x0000000758007c0c */ /* 0x000fe2000c721270 */
[C---:B-1----:R-:W-:Y:S01]  /*6da0*/  VIADD R23, R21.reuse, UR6 ;  /* 0x0000000615177c36 */ /* 0x042fe20008000000 */
[----:B------:R-:W-:Y:S01]  /*6db0*/  LEA.HI.X.SX32 R21, R21, R2, 0x1, P6 ;  /* 0x0000000215157211 */ /* 0x000fe200030f0eff */
[----:B------:R1:W-:Y:S01]  /*6dc0*/  @P5 STG.E.U16 desc[UR14][R16.64], R19 ;  /* 0x0000001310005986 */ /* 0x0003e2000c10150e */
[----:B------:R-:W-:Y:S01]  /*6dd0*/  ISETP.LT.AND P4, PT, R87, UR7, !P0 ;  /* 0x0000000757007c0c */ /* 0x000fe2000c781270 */
[C---:B--2---:R-:W-:Y:S01]  /*6de0*/  VIADD R25, R23.reuse, UR6 ;  /* 0x0000000617197c36 */ /* 0x044fe20008000000 */
[----:B------:R-:W-:-:S02]  /*6df0*/  LEA R22, P6, R23, R0, 0x1 ;  /* 0x0000000017167211 */ /* 0x000fc400078c08ff */
[----:B------:R-:W-:Y:S01]  /*6e00*/  PRMT R18, R19, 0x7632, R18 ;  /* 0x0000763213127816 */ /* 0x000fe20000000012 */
[----:B---3--:R-:W-:Y:S01]  /*6e10*/  VIADD R27, R25, UR6 ;  /* 0x00000006191b7c36 */ /* 0x008fe20008000000 */
[----:B------:R-:W-:Y:S02]  /*6e20*/  LEA.HI.X.SX32 R23, R23, R2, 0x1, P6 ;  /* 0x0000000217177211 */ /* 0x000fe400030f0eff */
[----:B------:R-:W-:Y:S01]  /*6e30*/  LEA R24, P6, R25, R0, 0x1 ;  /* 0x0000000019187211 */ /* 0x000fe200078c08ff */
[----:B------:R2:W-:Y:S01]  /*6e40*/  @P2 STG.E.U16 desc[UR14][R20.64], R18 ;  /* 0x0000001214002986 */ /* 0x0005e2000c10150e */
[----:B------:R-:W-:Y:S01]  /*6e50*/  ISETP.LT.AND P3, PT, R86, UR7, !P0 ;  /* 0x0000000756007c0c */ /* 0x000fe2000c761270 */
[----:B-1----:R-:W-:Y:S01]  /*6e60*/  VIADD R19, R27, UR6 ;  /* 0x000000061b137c36 */ /* 0x002fe20008000000 */
[----:B------:R-:W-:Y:S01]  /*6e70*/  LEA.HI.X.SX32 R25, R25, R2, 0x1, P6 ;  /* 0x0000000219197211 */ /* 0x000fe200030f0eff */
[----:B0-----:R0:W-:Y:S01]  /*6e80*/  @P1 STG.E.U16 desc[UR14][R22.64], R12 ;  /* 0x0000000c16001986 */ /* 0x0011e2000c10150e */
[----:B------:R-:W-:-:S02]  /*6e90*/  LEA R16, P6, R27, R0, 0x1 ;  /* 0x000000001b107211 */ /* 0x000fc400078c08ff */
[----:B------:R-:W-:Y:S02]  /*6ea0*/  PRMT R26, R12, 0x7632, R26 ;  /* 0x000076320c1a7816 */ /* 0x000fe4000000001a */
[----:B------:R-:W-:Y:S02]  /*6eb0*/  LEA.HI.X.SX32 R17, R27, R2, 0x1, P6 ;  /* 0x000000021b117211 */ /* 0x000fe400030f0eff */
[----:B------:R-:W-:Y:S01]  /*6ec0*/  ISETP.LT.AND P5, PT, R85, UR7, !P0 ;  /* 0x0000000755007c0c */ /* 0x000fe2000c7a1270 */
[C---:B--2---:R-:W-:Y:S01]  /*6ed0*/  VIADD R21, R19.reuse, UR6 ;  /* 0x0000000613157c36 */ /* 0x044fe20008000000 */
[----:B------:R-:W-:Y:S01]  /*6ee0*/  LEA R18, P6, R19, R0, 0x1 ;  /* 0x0000000013127211 */ /* 0x000fe200078c08ff */
[----:B------:R1:W-:Y:S01]  /*6ef0*/  @P4 STG.E.U16 desc[UR14][R24.64], R26 ;  /* 0x0000001a18004986 */ /* 0x0003e2000c10150e */
[----:B------:R-:W-:Y:S01]  /*6f00*/  ISETP.LT.AND P2, PT, R84, UR7, !P0 ;  /* 0x0000000754007c0c */ /* 0x000fe2000c741270 */
[----:B0-----:R-:W-:Y:S01]  /*6f10*/  VIADD R23, R21, UR6 ;  /* 0x0000000615177c36 */ /* 0x001fe20008000000 */
[----:B------:R-:W-:Y:S01]  /*6f20*/  LEA.HI.X.SX32 R19, R19, R2, 0x1, P6 ;  /* 0x0000000213137211 */ /* 0x000fe200030f0eff */
[----:B------:R0:W-:Y:S01]  /*6f30*/  @P3 STG.E.U16 desc[UR14][R16.64], R13 ;  /* 0x0000000d10003986 */ /* 0x0001e2000c10150e */
[----:B------:R-:W-:-:S02]  /*6f40*/  LEA R20, P6, R21, R0, 0x1 ;  /* 0x0000000015147211 */ /* 0x000fc400078c08ff */
[----:B------:R-:W-:Y:S02]  /*6f50*/  ISETP.LT.AND P1, PT, R83, UR7, !P0 ;  /* 0x0000000753007c0c */ /* 0x000fe4000c721270 */
[----:B------:R-:W-:Y:S02]  /*6f60*/  LEA.HI.X.SX32 R21, R21, R2, 0x1, P6 ;  /* 0x0000000215157211 */ /* 0x000fe400030f0eff */
[----:B------:R-:W-:Y:S02]  /*6f70*/  LEA R22, P6, R23, R0, 0x1 ;  /* 0x0000000017167211 */ /* 0x000fe400078c08ff */
[----:B-1----:R-:W-:Y:S02]  /*6f80*/  PRMT R25, R13, 0x7632, R25 ;  /* 0x000076320d197816 */ /* 0x002fe40000000019 */
[----:B------:R-:W-:Y:S01]  /*6f90*/  ISETP.LT.AND P4, PT, R82, UR7, !P0 ;  /* 0x0000000752007c0c */ /* 0x000fe2000c781270 */
[C---:B0-----:R-:W-:Y:S01]  /*6fa0*/  VIADD R13, R23.reuse, UR6 ;  /* 0x00000006170d7c36 */ /* 0x041fe20008000000 */
        /* <DEDUP_REMOVED lines=11> */
[C---:B0-----:R-:W-:Y:S01]  /*7060*/  VIADD R19, R17.reuse, UR6 ;  /* 0x0000000611137c36 */ /* 0x041fe20008000000 */
[----:B------:R-:W-:Y:S01]  /*7070*/  LEA.HI.X.SX32 R17, R17, R2, 0x1, P6 ;  /* 0x0000000211117211 */ /* 0x000fe200030f0eff */
[----:B------:R0:W-:Y:S01]  /*7080*/  @P4 STG.E.U16 desc[UR14][R12.64], R15 ;  /* 0x0000000f0c004986 */ /* 0x0001e2000c10150e */
[----:B------:R-:W-:Y:S01]  /*7090*/  ISETP.LT.AND P2, PT, R79, UR7, !P0 ;  /* 0x000000074f007c0c */ /* 0x000fe2000c741270 */
[C---:B-1----:R-:W-:Y:S01]  /*70a0*/  VIADD R21, R19.reuse, UR6 ;  /* 0x0000000613157c36 */ /* 0x042fe20008000000 */
[----:B------:R-:W-:-:S02]  /*70b0*/  LEA R18, P6, R19, R0, 0x1 ;  /* 0x0000000013127211 */ /* 0x000fc400078c08ff */
[----:B------:R-:W-:Y:S01]  /*70c0*/  PRMT R14, R15, 0x7632, R14 ;  /* 0x000076320f0e7816 */ /* 0x000fe2000000000e */
[----:B--2---:R-:W-:Y:S01]  /*70d0*/  VIADD R23, R21, UR6 ;  /* 0x0000000615177c36 */ /* 0x004fe20008000000 */
[----:B------:R-:W-:Y:S02]  /*70e0*/  LEA.HI.X.SX32 R19, R19, R2, 0x1, P6 ;  /* 0x0000000213137211 */ /* 0x000fe400030f0eff */
[----:B------:R-:W-:Y:S01]  /*70f0*/  LEA R20, P6, R21, R0, 0x1 ;  /* 0x0000000015147211 */ /* 0x000fe200078c08ff */
[----:B------:R1:W-:Y:S01]  /*7100*/  @P3 STG.E.U16 desc[UR14][R16.64], R14 ;  /* 0x0000000e10003986 */ /* 0x0003e2000c10150e */
[----:B------:R-:W-:Y:S01]  /*7110*/  ISETP.LT.AND P1, PT, R78, UR7, !P0 ;  /* 0x000000074e007c0c */ /* 0x000fe2000c721270 */
[----:B0-----:R-:W-:Y:S01]  /*7120*/  VIADD R15, R23, UR6 ;  /* 0x00000006170f7c36 */ /* 0x001fe20008000000 */
[----:B------:R-:W-:Y:S01]  /*7130*/  LEA.HI.X.SX32 R21, R21, R2, 0x1, P6 ;  /* 0x0000000215157211 */ /* 0x000fe200030f0eff */
[----:B----4-:R0:W-:Y:S01]  /*7140*/  @P5 STG.E.U16 desc[UR14][R18.64], R8 ;  /* 0x0000000812005986 */ /* 0x0101e2000c10150e */
[----:B------:R-:W-:-:S02]  /*7150*/  LEA R12, P6, R23, R0, 0x1 ;  /* 0x00000000170c7211 */ /* 0x000fc400078c08ff */
[----:B------:R-:W-:Y:S02]  /*7160*/  PRMT R22, R8, 0x7632, R22 ;  /* 0x0000763208167816 */ /* 0x000fe40000000016 */
[----:B------:R-:W-:Y:S02]  /*7170*/  LEA.HI.X.SX32 R13, R23, R2, 0x1, P6 ;  /* 0x00000002170d7211 */ /* 0x000fe400030f0eff */
[----:B------:R-:W-:Y:S01]  /*7180*/  ISETP.LT.AND P4, PT, R77, UR7, !P0 ;  /* 0x000000074d007c0c */ /* 0x000fe2000c781270 */
[C---:B-1----:R-:W-:Y:S01]  /*7190*/  VIADD R17, R15.reuse, UR6 ;  /* 0x000000060f117c36 */ /* 0x042fe20008000000 */
        /* <DEDUP_REMOVED lines=29> */
[----:B------:R-:W-:Y:S01]  /*7370*/  LEA R14, P6, R15, R0, 0x1 ;  /* 0x000000000f0e7211 */ /* 0x000fe200078c08ff */
[----:B------:R-:W1:Y:S01]  /*7380*/  LDS.128 R20, [R3] ;  /* 0x0000000003147984 */ /* 0x000e620000000c00 */
[----:B------:R-:W-:Y:S01]  /*7390*/  ISETP.LT.AND P5, PT, R70, UR7, !P0 ;  /* 0x0000000746007c0c */ /* 0x000fe2000c7a1270 */
[----:B--2---:R-:W-:Y:S01]  /*73a0*/  VIADD R19, R17, UR6 ;  /* 0x0000000611137c36 */ /* 0x004fe20008000000 */
[----:B------:R-:W-:-:S02]  /*73b0*/  LEA.HI.X.SX32 R15, R15, R2, 0x1, P6 ;  /* 0x000000020f0f7211 */ /* 0x000fc400030f0eff */
[----:B------:R-:W-:Y:S02]  /*73c0*/  LEA R16, P6, R17, R0, 0x1 ;  /* 0x0000000011107211 */ /* 0x000fe400078c08ff */
[----:B------:R-:W-:Y:S01]  /*73d0*/  PRMT R10, R11, 0x7632, R10 ;  /* 0x000076320b0a7816 */ /* 0x000fe2000000000a */
[----:B0-----:R-:W-:Y:S01]  /*73e0*/  VIADD R11, R19, UR6 ;  /* 0x00000006130b7c36 */ /* 0x001fe20008000000 */
[----:B------:R-:W-:Y:S02]  /*73f0*/  LEA.HI.X.SX32 R17, R17, R2, 0x1, P6 ;  /* 0x0000000211117211 */ /* 0x000fe400030f0eff */
[C---:B------:R-:W-:Y:S01]  /*7400*/  LEA R8, P6, R19.reuse, R0, 0x1 ;  /* 0x0000000013087211 */ /* 0x040fe200078c08ff */
[----:B------:R0:W-:Y:S01]  /*7410*/  @P1 STG.E.U16 desc[UR14][R12.64], R10 ;  /* 0x0000000a0c001986 */ /* 0x0001e2000c10150e */
[----:B-----5:R-:W-:Y:S02]  /*7420*/  PRMT R18, R4, 0x7632, R18 ;  /* 0x0000763204127816 */ /* 0x020fe40000000012 */
[----:B------:R-:W-:Y:S01]  /*7430*/  LEA.HI.X.SX32 R9, R19, R2, 0x1, P6 ;  /* 0x0000000213097211 */ /* 0x000fe200030f0eff */
[----:B------:R2:W-:Y:S01]  /*7440*/  @P4 STG.E.U16 desc[UR14][R14.64], R4 ;  /* 0x000000040e004986 */ /* 0x0005e2000c10150e */
[----:B------:R-:W-:-:S02]  /*7450*/  ISETP.LT.AND P2, PT, R69, UR7, !P0 ;  /* 0x0000000745007c0c */ /* 0x000fc4000c741270 */
[----:B------:R-:W-:Y:S01]  /*7460*/  ISETP.LT.AND P1, PT, R68, UR7, !P0 ;  /* 0x0000000744007c0c */ /* 0x000fe2000c721270 */
[----:B------:R3:W-:Y:S01]  /*7470*/  @P3 STG.E.U16 desc[UR14][R16.64], R18 ;  /* 0x0000001210003986 */ /* 0x0007e2000c10150e */
[----:B------:R-:W-:Y:S02]  /*7480*/  ISETP.LT.AND P4, PT, R67, UR7, !P0 ;  /* 0x0000000743007c0c */ /* 0x000fe4000c781270 */
[----:B------:R-:W-:Y:S01]  /*7490*/  ISETP.LT.AND P3, PT, R66, UR7, !P0 ;  /* 0x0000000742007c0c */ /* 0x000fe2000c761270 */
[C---:B0-----:R-:W-:Y:S01]  /*74a0*/  VIADD R13, R11.reuse, UR6 ;  /* 0x000000060b0d7c36 */ /* 0x041fe20008000000 */
[----:B------:R0:W-:Y:S01]  /*74b0*/  @P5 STG.E.U16 desc[UR14][R8.64], R5 ;  /* 0x0000000508005986 */ /* 0x0001e2000c10150e */
[-C--:B------:R-:W-:Y:S02]  /*74c0*/  LEA R10, P6, R11, R0.reuse, 0x1 ;  /* 0x000000000b0a7211 */ /* 0x080fe400078c08ff */
[C---:B--2---:R-:W-:Y:S01]  /*74d0*/  VIADD R15, R13.reuse, UR6 ;  /* 0x000000060d0f7c36 */ /* 0x044fe20008000000 */
[----:B------:R-:W-:-:S02]  /*74e0*/  LEA R12, P5, R13, R0, 0x1 ;  /* 0x000000000d0c7211 */ /* 0x000fc400078a08ff */
[-C--:B------:R-:W-:Y:S01]  /*74f0*/  LEA.HI.X.SX32 R11, R11, R2.reuse, 0x1, P6 ;  /* 0x000000020b0b7211 */ /* 0x080fe200030f0eff */
[----:B------:R-:W-:Y:S01]  /*7500*/  VIADD R3, R15, UR6 ;  /* 0x000000060f037c36 */ /* 0x000fe20008000000 */
[----:B------:R-:W-:Y:S02]  /*7510*/  LEA.HI.X.SX32 R13, R13, R2, 0x1, P5 ;  /* 0x000000020d0d7211 */ /* 0x000fe400028f0eff */
[----:B------:R-:W-:Y:S02]  /*7520*/  LEA R14, P5, R15, R0, 0x1 ;  /* 0x000000000f0e7211 */ /* 0x000fe400078a08ff */
[----:B---3--:R-:W-:Y:S01]  /*7530*/  PRMT R17, R5, 0x7632, R17 ;  /* 0x0000763205117816 */ /* 0x008fe20000000011 */
[----:B0-----:R-:W-:Y:S01]  /*7540*/  VIADD R9, R3, UR6 ;  /* 0x0000000603097c36 */ /* 0x001fe20008000000 */
[----:B------:R-:W-:Y:S02]  /*7550*/  LEA.HI.X.SX32 R15, R15, R2, 0x1, P5 ;  /* 0x000000020f0f7211 */ /* 0x000fe400028f0eff */
[----:B------:R-:W-:Y:S01]  /*7560*/  PRMT R5, R6, 0x7632, R5 ;  /* 0x0000763206057816 */ /* 0x000fe20000000005 */
[----:B------:R-:W-:Y:S01]  /*7570*/  @P2 STG.E.U16 desc[UR14][R10.64], R17 ;  /* 0x000000110a002986 */ /* 0x000fe2000c10150e */
[----:B------:R-:W-:-:S02]  /*7580*/  ISETP.LT.AND P6, PT, R65, UR7, !P0 ;  /* 0x0000000741007c0c */ /* 0x000fc4000c7c1270 */
[-C--:B------:R-:W-:Y:S01]  /*7590*/  LEA R4, P5, R3, R0.reuse, 0x1 ;  /* 0x0000000003047211 */ /* 0x080fe200078a08ff */
[----:B------:R0:W-:Y:S01]  /*75a0*/  @P1 STG.E.U16 desc[UR14][R12.64], R6 ;  /* 0x000000060c001986 */ /* 0x0001e2000c10150e */
[----:B------:R-:W-:Y:S02]  /*75b0*/  ISETP.LT.AND P2, PT, R64, UR7, !P0 ;  /* 0x0000000740007c0c */ /* 0x000fe4000c741270 */
[----:B------:R-:W-:Y:S01]  /*75c0*/  ISETP.LT.AND P1, PT, R63, UR7, !P0 ;  /* 0x000000073f007c0c */ /* 0x000fe2000c721270 */
[----:B------:R2:W-:Y:S01]  /*75d0*/  @P4 STG.E.U16 desc[UR14][R14.64], R5 ;  /* 0x000000050e004986 */ /* 0x0005e2000c10150e */
[----:B------:R-:W-:Y:S02]  /*75e0*/  LEA R8, P4, R9, R0, 0x1 ;  /* 0x0000000009087211 */ /* 0x000fe400078808ff */
[----:B0-----:R-:W-:Y:S02]  /*75f0*/  PRMT R6, R7, 0x7632, R6 ;  /* 0x0000763207067816 */ /* 0x001fe40000000006 */
[-C--:B--2---:R-:W-:Y:S01]  /*7600*/  LEA.HI.X.SX32 R5, R3, R2.reuse, 0x1, P5 ;  /* 0x0000000203057211 */ /* 0x084fe200028f0eff */
[C---:B------:R-:W-:Y:S01]  /*7610*/  VIADD R3, R9.reuse, UR6 ;  /* 0x0000000609037c36 */ /* 0x040fe20008000000 */
[----:B------:R-:W-:-:S02]  /*7620*/  LEA.HI.X.SX32 R9, R9, R2, 0x1, P4 ;  /* 0x0000000209097211 */ /* 0x000fc400020f0eff */
[----:B------:R-:W-:Y:S01]  /*7630*/  ISETP.LT.AND P5, PT, R62, UR7, !P0 ;  /* 0x000000073e007c0c */ /* 0x000fe2000c7a1270 */
[C---:B------:R-:W-:Y:S01]  /*7640*/  VIADD R13, R3.reuse, UR6 ;  /* 0x00000006030d7c36 */ /* 0x040fe20008000000 */
[----:B------:R1:W-:Y:S01]  /*7650*/  @P3 STG.E.U16 desc[UR14][R4.64], R7 ;  /* 0x0000000704003986 */ /* 0x0003e2000c10150e */
[-C--:B------:R-:W-:Y:S02]  /*7660*/  LEA R10, P3, R3, R0.reuse, 0x1 ;  /* 0x00000000030a7211 */ /* 0x080fe400078608ff */
[C---:B------:R-:W-:Y:S01]  /*7670*/  VIADD R15, R13.reuse, UR6 ;  /* 0x000000060d0f7c36 */ /* 0x040fe20008000000 */
[----:B------:R0:W-:Y:S01]  /*7680*/  @P6 STG.E.U16 desc[UR14][R8.64], R6 ;  /* 0x0000000608006986 */ /* 0x0001e2000c10150e */
[----:B------:R-:W-:Y:S02]  /*7690*/  LEA R12, P6, R13, R0, 0x1 ;  /* 0x000000000d0c7211 */ /* 0x000fe400078c08ff */
[-C--:B------:R-:W-:Y:S01]  /*76a0*/  LEA.HI.X.SX32 R11, R3, R2.reuse, 0x1, P3 ;  /* 0x00000002030b7211 */ /* 0x080fe200018f0eff */
[----:B------:R-:W-:Y:S01]  /*76b0*/  VIADD R3, R15, UR6 ;  /* 0x000000060f037c36 */ /* 0x000fe20008000000 */
[----:B------:R-:W-:-:S02]  /*76c0*/  LEA.HI.X.SX32 R13, R13, R2, 0x1, P6 ;  /* 0x000000020d0d7211 */ /* 0x000fc400030f0eff */
[----:B------:R-:W-:Y:S01]  /*76d0*/  ISETP.LT.AND P4, PT, R61, UR7, !P0 ;  /* 0x000000073d007c0c */ /* 0x000fe2000c781270 */
[----:B------:R-:W-:Y:S01]  /*76e0*/  VIADD R17, R3, UR6 ;  /* 0x0000000603117c36 */ /* 0x000fe20008000000 */
[----:B-1----:R-:W-:Y:S01]  /*76f0*/  PRMT R5, R20, 0x7632, R5 ;  /* 0x0000763214057816 */ /* 0x002fe20000000005 */
[----:B------:R1:W-:Y:S01]  /*7700*/  @P2 STG.E.U16 desc[UR14][R10.64], R20 ;  /* 0x000000140a002986 */ /* 0x0003e2000c10150e */
[----:B------:R-:W-:Y:S01]  /*7710*/  ISETP.LT.AND P3, PT, R60, UR7, !P0 ;  /* 0x000000073c007c0c */ /* 0x000fe2000c761270 */
[----:B------:R-:W-:Y:S01]  /*7720*/  VIADD R19, R17, UR6 ;  /* 0x0000000611137c36 */ /* 0x000fe20008000000 */
[-C--:B0-----:R-:W-:Y:S01]  /*7730*/  LEA R6, P2, R3, R0.reuse, 0x1 ;  /* 0x0000000003067211 */ /* 0x081fe200078408ff */
[----:B------:R0:W-:Y:S01]  /*7740*/  @P1 STG.E.U16 desc[UR14][R12.64], R5 ;  /* 0x000000050c001986 */ /* 0x0001e2000c10150e */
[-C--:B------:R-:W-:Y:S02]  /*7750*/  LEA R4, P1, R15, R0.reuse, 0x1 ;  /* 0x000000000f047211 */ /* 0x080fe400078208ff */
[----:B------:R-:W-:-:S02]  /*7760*/  LEA R8, P6, R17, R0, 0x1 ;  /* 0x0000000011087211 */ /* 0x000fc400078c08ff */
[-C--:B------:R-:W-:Y:S02]  /*7770*/  LEA.HI.X.SX32 R7, R3, R2.reuse, 0x1, P2 ;  /* 0x0000000203077211 */ /* 0x080fe400010f0eff */
[----:B------:R-:W-:Y:S02]  /*7780*/  LEA.HI.X.SX32 R9, R17, R2, 0x1, P6 ;  /* 0x0000000211097211 */ /* 0x000fe400030f0eff */
[----:B-1----:R-:W-:Y:S02]  /*7790*/  LEA R10, P6, R19, R0, 0x1 ;  /* 0x00000000130a7211 */ /* 0x002fe400078c08ff */
[----:B------:R-:W-:Y:S02]  /*77a0*/  ISETP.LT.AND P2, PT, R58, UR7, !P0 ;  /* 0x000000073a007c0c */ /* 0x000fe4000c741270 */
[-C--:B0-----:R-:W-:Y:S01]  /*77b0*/  LEA.HI.X.SX32 R5, R15, R2.reuse, 0x1, P1 ;  /* 0x000000020f057211 */ /* 0x081fe200008f0eff */
[C---:B------:R-:W-:Y:S01]  /*77c0*/  VIADD R15, R19.reuse, UR6 ;  /* 0x00000006130f7c36 */ /* 0x040fe20008000000 */
[----:B------:R-:W-:-:S03]  /*77d0*/  LEA.HI.X.SX32 R11, R19, R2, 0x1, P6 ;  /* 0x00000002130b7211 */ /* 0x000fc600030f0eff */
[C---:B------:R-:W-:Y:S01]  /*77e0*/  VIADD R3, R15.reuse, UR6 ;  /* 0x000000060f037c36 */ /* 0x040fe20008000000 */
[C---:B------:R-:W-:Y:S01]  /*77f0*/  LEA R12, P1, R15.reuse, R0, 0x1 ;  /* 0x000000000f0c7211 */ /* 0x040fe200078208ff */
[----:B------:R0:W-:Y:S03]  /*7800*/  @P5 STG.E.U16 desc[UR14][R4.64], R21 ;  /* 0x0000001504005986 */ /* 0x0001e6000c10150e */
[----:B------:R-:W-:Y:S02]  /*7810*/  LEA.HI.X.SX32 R13, R15, R2, 0x1, P1 ;  /* 0x000000020f0d7211 */ /* 0x000fe400008f0eff */
[----:B------:R-:W-:Y:S02]  /*7820*/  LEA R14, P6, R3, R0, 0x1 ;  /* 0x00000000030e7211 */ /* 0x000fe400078c08ff */
[----:B------:R-:W-:Y:S02]  /*7830*/  ISETP.LT.AND P1, PT, R57, UR7, !P0 ;  /* 0x0000000739007c0c */ /* 0x000fe4000c721270 */
[----:B------:R-:W-:-:S02]  /*7840*/  ISETP.LT.AND P0, PT, R56, UR7, !P0 ;  /* 0x0000000738007c0c */ /* 0x000fc4000c701270 */
[----:B------:R-:W-:Y:S02]  /*7850*/  LEA.HI.X.SX32 R15, R3, R2, 0x1, P6 ;  /* 0x00000002030f7211 */ /* 0x000fe400030f0eff */
[----:B------:R-:W-:Y:S02]  /*7860*/  PRMT R3, R21, 0x7632, R3 ;  /* 0x0000763215037816 */ /* 0x000fe40000000003 */
[----:B0-----:R-:W-:-:S03]  /*7870*/  PRMT R5, R22, 0x7632, R5 ;  /* 0x0000763216057816 */ /* 0x001fc60000000005 */
[----:B------:R0:W-:Y:S04]  /*7880*/  @P4 STG.E.U16 desc[UR14][R6.64], R3 ;  /* 0x0000000306004986 */ /* 0x0001e8000c10150e */
[----:B------:R0:W-:Y:S04]  /*7890*/  @P3 STG.E.U16 desc[UR14][R8.64], R22 ;  /* 0x0000001608003986 */ /* 0x0001e8000c10150e */
[----:B------:R0:W-:Y:S04]  /*78a0*/  @P2 STG.E.U16 desc[UR14][R10.64], R5 ;  /* 0x000000050a002986 */ /* 0x0001e8000c10150e */
[----:B------:R0:W-:Y:S01]  /*78b0*/  @P1 STG.E.U16 desc[UR14][R12.64], R23 ;  /* 0x000000170c001986 */ /* 0x0001e2000c10150e */
[----:B------:R-:W-:Y:S05]  /*78c0*/  @!P0 EXIT ;  /* 0x000000000000894d */ /* 0x000fea0003800000 */
[----:B0-----:R-:W-:-:S05]  /*78d0*/  PRMT R7, R23, 0x7632, R7 ;  /* 0x0000763217077816 */ /* 0x001fca0000000007 */
[----:B------:R-:W-:Y:S01]  /*78e0*/  STG.E.U16 desc[UR14][R14.64], R7 ;  /* 0x000000070e007986 */ /* 0x000fe2000c10150e */
[----:B------:R-:W-:Y:S05]  /*78f0*/  EXIT ;  /* 0x000000000000794d */ /* 0x000fea0003800000 */
.L_x_2:
[----:B------:R-:W-:-:S00]  /*7900*/  BRA `(.L_x_2) ;  /* 0xfffffffc00fc7947 */ /* 0x000fc0000383ffff */
[----:B------:R-:W-:-:S00]  /*7910*/  NOP ;  /* 0x0000000000007918 */ /* 0x000fc00000000000 */
        /* <DEDUP_REMOVED lines=14> */
.L_x_3:


//--------------------- .nv.shared.matmul_kernel  --------------------------
	.section	.nv.shared.matmul_kernel,"aw",@nobits
	.sectionflags	@""
	.align	16
	.zero		1024


//--------------------- .nv.shared.reserved.0     --------------------------
	.section	.nv.shared.reserved.0,"aw",@nobits
	.weak		__nv_reservedSMEM_offset_0_alias
	.size		__nv_reservedSMEM_offset_0_alias, 0, 0
	.other		__nv_reservedSMEM_offset_0_alias,@"STO_CUDA_RESERVED_SHARED STV_DEFAULT"
__nv_reservedSMEM_offset_0_alias:
	.zero		0


//--------------------- .nv.constant0.matmul_kernel --------------------------
	.section	.nv.constant0.matmul_kernel,"a",@progbits
	.sectionflags	@""
	.align	4
.nv.constant0.matmul_kernel:
	.zero		608


//--------------------- SYMBOLS --------------------------

	.type		.nv.reservedSmem.offset0,@object
	.size		.nv.reservedSmem.offset0,0x4
